//
// Generated by NVIDIA NVVM Compiler
//
// Compiler Build ID: CL-36424714
// Cuda compilation tools, release 13.0, V13.0.88
// Based on NVVM 20.0.0
//

.version 9.0
.target sm_100
.address_size 64

	// .globl	_Z24bitonicSortInitialSharedPii
// _ZZ24bitonicSortInitialSharedPiiE6shared has been demoted
// _ZZ24bitonicSortInitialSharedPiiE5dummy has been demoted
// _ZZ17bitonicSortSharedPiiiE6shared has been demoted
// _ZZ17bitonicSortSharedPiiiE5dummy has been demoted

.visible .entry _Z24bitonicSortInitialSharedPii(
	.param .u64 .ptr .align 1 _Z24bitonicSortInitialSharedPii_param_0,
	.param .u32 _Z24bitonicSortInitialSharedPii_param_1
)
{
	.reg .pred 	%p<28>;
	.reg .b16 	%rs<11>;
	.reg .b32 	%r<253>;
	.reg .b64 	%rd<5>;
	// demoted variable
	.shared .align 4 .b8 _ZZ24bitonicSortInitialSharedPiiE6shared[4096];
	// demoted variable
	.shared .align 4 .b8 _ZZ24bitonicSortInitialSharedPiiE5dummy[8];
	ld.param.u64 	%rd2, [_Z24bitonicSortInitialSharedPii_param_0];
	ld.param.u32 	%r23, [_Z24bitonicSortInitialSharedPii_param_1];
	cvta.to.global.u64 	%rd3, %rd2;
	mov.u32 	%r1, %tid.x;
	mov.u32 	%r24, %ctaid.x;
	add.s32 	%r25, %r23, %r24;
	shl.b32 	%r26, %r25, 10;
	or.b32  	%r2, %r26, %r1;
	mul.wide.s32 	%rd4, %r2, 4;
	add.s64 	%rd1, %rd3, %rd4;
	ld.global.u32 	%r27, [%rd1];
	shl.b32 	%r28, %r1, 2;
	mov.u32 	%r29, _ZZ24bitonicSortInitialSharedPiiE6shared;
	add.s32 	%r3, %r29, %r28;
	st.shared.u32 	[%r3], %r27;
	bar.sync 	0;
	mov.b32 	%r246, 1;
	mov.b32 	%r247, 0;
	mov.b16 	%rs9, 0;
	mov.u16 	%rs10, %rs9;
$L__BB0_1:
	mov.u32 	%r4, %r247;
	mov.u32 	%r247, %r246;
	add.s16 	%rs10, %rs10, 1;
	mov.b32 	%r30, 1;
	shl.b32 	%r31, %r30, %r247;
	and.b32  	%r6, %r31, %r2;
	setp.lt.u32 	%p1, %r4, 7;
	mov.u32 	%r251, %r247;
	@%p1 bra 	$L__BB0_5;
	add.s32 	%r249, %r247, -4;
	and.b32  	%r32, %r247, -8;
	neg.s32 	%r248, %r32;
$L__BB0_3:
	.pragma "nounroll";
	setp.eq.s32 	%p2, %r6, 0;
	add.s32 	%r33, %r249, 3;
	mov.b32 	%r34, 1;
	shl.b32 	%r35, %r34, %r33;
	xor.b32  	%r36, %r35, %r1;
	setp.gt.u32 	%p3, %r36, %r1;
	mov.u32 	%r37, _ZZ24bitonicSortInitialSharedPiiE5dummy;
	selp.b32 	%r38, %r3, %r37, %p3;
	shl.b32 	%r39, %r36, 2;
	add.s32 	%r41, %r29, %r39;
	add.s32 	%r42, %r37, 4;
	selp.b32 	%r43, %r41, %r42, %p3;
	ld.shared.u32 	%r44, [%r38];
	ld.shared.u32 	%r45, [%r43];
	min.s32 	%r46, %r44, %r45;
	max.s32 	%r47, %r44, %r45;
	selp.b32 	%r48, %r46, %r47, %p2;
	st.shared.u32 	[%r38], %r48;
	selp.b32 	%r49, %r47, %r46, %p2;
	st.shared.u32 	[%r43], %r49;
	bar.sync 	0;
	add.s32 	%r50, %r249, 2;
	shl.b32 	%r51, %r34, %r50;
	xor.b32  	%r52, %r51, %r1;
	setp.gt.u32 	%p4, %r52, %r1;
	selp.b32 	%r53, %r3, %r37, %p4;
	shl.b32 	%r54, %r52, 2;
	add.s32 	%r55, %r29, %r54;
	selp.b32 	%r56, %r55, %r42, %p4;
	ld.shared.u32 	%r57, [%r53];
	ld.shared.u32 	%r58, [%r56];
	min.s32 	%r59, %r57, %r58;
	max.s32 	%r60, %r57, %r58;
	selp.b32 	%r61, %r59, %r60, %p2;
	st.shared.u32 	[%r53], %r61;
	selp.b32 	%r62, %r60, %r59, %p2;
	st.shared.u32 	[%r56], %r62;
	bar.sync 	0;
	add.s32 	%r63, %r249, 1;
	shl.b32 	%r64, %r34, %r63;
	xor.b32  	%r65, %r64, %r1;
	setp.gt.u32 	%p5, %r65, %r1;
	selp.b32 	%r66, %r3, %r37, %p5;
	shl.b32 	%r67, %r65, 2;
	add.s32 	%r68, %r29, %r67;
	selp.b32 	%r69, %r68, %r42, %p5;
	ld.shared.u32 	%r70, [%r66];
	ld.shared.u32 	%r71, [%r69];
	min.s32 	%r72, %r70, %r71;
	max.s32 	%r73, %r70, %r71;
	selp.b32 	%r74, %r72, %r73, %p2;
	st.shared.u32 	[%r66], %r74;
	selp.b32 	%r75, %r73, %r72, %p2;
	st.shared.u32 	[%r69], %r75;
	bar.sync 	0;
	add.s32 	%r76, %r249, -4;
	shl.b32 	%r77, %r34, %r249;
	xor.b32  	%r78, %r77, %r1;
	setp.gt.u32 	%p6, %r78, %r1;
	selp.b32 	%r79, %r3, %r37, %p6;
	shl.b32 	%r80, %r78, 2;
	add.s32 	%r81, %r29, %r80;
	selp.b32 	%r82, %r81, %r42, %p6;
	ld.shared.u32 	%r83, [%r79];
	ld.shared.u32 	%r84, [%r82];
	min.s32 	%r85, %r83, %r84;
	max.s32 	%r86, %r83, %r84;
	selp.b32 	%r87, %r85, %r86, %p2;
	st.shared.u32 	[%r79], %r87;
	selp.b32 	%r88, %r86, %r85, %p2;
	st.shared.u32 	[%r82], %r88;
	bar.sync 	0;
	add.s32 	%r89, %r249, -1;
	shl.b32 	%r90, %r34, %r89;
	xor.b32  	%r91, %r90, %r1;
	setp.gt.u32 	%p7, %r91, %r1;
	selp.b32 	%r92, %r3, %r37, %p7;
	shl.b32 	%r93, %r91, 2;
	add.s32 	%r94, %r29, %r93;
	selp.b32 	%r95, %r94, %r42, %p7;
	ld.shared.u32 	%r96, [%r92];
	ld.shared.u32 	%r97, [%r95];
	min.s32 	%r98, %r96, %r97;
	max.s32 	%r99, %r96, %r97;
	selp.b32 	%r100, %r98, %r99, %p2;
	st.shared.u32 	[%r92], %r100;
	selp.b32 	%r101, %r99, %r98, %p2;
	st.shared.u32 	[%r95], %r101;
	bar.sync 	0;
	add.s32 	%r102, %r249, -2;
	shl.b32 	%r103, %r34, %r102;
	xor.b32  	%r104, %r103, %r1;
	setp.gt.u32 	%p8, %r104, %r1;
	selp.b32 	%r105, %r3, %r37, %p8;
	shl.b32 	%r106, %r104, 2;
	add.s32 	%r107, %r29, %r106;
	selp.b32 	%r108, %r107, %r42, %p8;
	ld.shared.u32 	%r109, [%r105];
	ld.shared.u32 	%r110, [%r108];
	min.s32 	%r111, %r109, %r110;
	max.s32 	%r112, %r109, %r110;
	selp.b32 	%r113, %r111, %r112, %p2;
	st.shared.u32 	[%r105], %r113;
	selp.b32 	%r114, %r112, %r111, %p2;
	st.shared.u32 	[%r108], %r114;
	bar.sync 	0;
	add.s32 	%r115, %r249, -3;
	shl.b32 	%r116, %r34, %r115;
	xor.b32  	%r117, %r116, %r1;
	setp.gt.u32 	%p9, %r117, %r1;
	selp.b32 	%r118, %r3, %r37, %p9;
	shl.b32 	%r119, %r117, 2;
	add.s32 	%r120, %r29, %r119;
	selp.b32 	%r121, %r120, %r42, %p9;
	ld.shared.u32 	%r122, [%r118];
	ld.shared.u32 	%r123, [%r121];
	min.s32 	%r124, %r122, %r123;
	max.s32 	%r125, %r122, %r123;
	selp.b32 	%r126, %r124, %r125, %p2;
	st.shared.u32 	[%r118], %r126;
	selp.b32 	%r127, %r125, %r124, %p2;
	st.shared.u32 	[%r121], %r127;
	bar.sync 	0;
	shl.b32 	%r128, %r34, %r76;
	xor.b32  	%r129, %r128, %r1;
	setp.gt.u32 	%p10, %r129, %r1;
	selp.b32 	%r130, %r3, %r37, %p10;
	shl.b32 	%r131, %r129, 2;
	add.s32 	%r132, %r29, %r131;
	selp.b32 	%r133, %r132, %r42, %p10;
	ld.shared.u32 	%r134, [%r130];
	ld.shared.u32 	%r135, [%r133];
	min.s32 	%r136, %r134, %r135;
	max.s32 	%r137, %r134, %r135;
	selp.b32 	%r138, %r136, %r137, %p2;
	st.shared.u32 	[%r130], %r138;
	selp.b32 	%r139, %r137, %r136, %p2;
	st.shared.u32 	[%r133], %r139;
	bar.sync 	0;
	add.s32 	%r249, %r249, -8;
	add.s32 	%r248, %r248, 8;
	setp.ne.s32 	%p11, %r248, 0;
	@%p11 bra 	$L__BB0_3;
	add.s32 	%r251, %r249, 4;
$L__BB0_5:
	and.b32  	%r140, %r247, 7;
	setp.eq.s32 	%p12, %r140, 0;
	@%p12 bra 	$L__BB0_13;
	cvt.u32.u16 	%r141, %rs10;
	and.b32  	%r15, %r141, 7;
	add.s32 	%r142, %r15, -1;
	setp.lt.u32 	%p13, %r142, 3;
	@%p13 bra 	$L__BB0_8;
	setp.eq.s32 	%p14, %r6, 0;
	add.s32 	%r143, %r251, -1;
	mov.b32 	%r144, 1;
	shl.b32 	%r145, %r144, %r143;
	xor.b32  	%r146, %r145, %r1;
	setp.gt.u32 	%p15, %r146, %r1;
	mov.u32 	%r147, _ZZ24bitonicSortInitialSharedPiiE5dummy;
	selp.b32 	%r148, %r3, %r147, %p15;
	shl.b32 	%r149, %r146, 2;
	add.s32 	%r151, %r29, %r149;
	add.s32 	%r152, %r147, 4;
	selp.b32 	%r153, %r151, %r152, %p15;
	ld.shared.u32 	%r154, [%r148];
	ld.shared.u32 	%r155, [%r153];
	min.s32 	%r156, %r154, %r155;
	max.s32 	%r157, %r154, %r155;
	selp.b32 	%r158, %r156, %r157, %p14;
	st.shared.u32 	[%r148], %r158;
	selp.b32 	%r159, %r157, %r156, %p14;
	st.shared.u32 	[%r153], %r159;
	bar.sync 	0;
	add.s32 	%r160, %r251, -2;
	shl.b32 	%r161, %r144, %r160;
	xor.b32  	%r162, %r161, %r1;
	setp.gt.u32 	%p16, %r162, %r1;
	selp.b32 	%r163, %r3, %r147, %p16;
	shl.b32 	%r164, %r162, 2;
	add.s32 	%r165, %r29, %r164;
	selp.b32 	%r166, %r165, %r152, %p16;
	ld.shared.u32 	%r167, [%r163];
	ld.shared.u32 	%r168, [%r166];
	min.s32 	%r169, %r167, %r168;
	max.s32 	%r170, %r167, %r168;
	selp.b32 	%r171, %r169, %r170, %p14;
	st.shared.u32 	[%r163], %r171;
	selp.b32 	%r172, %r170, %r169, %p14;
	st.shared.u32 	[%r166], %r172;
	bar.sync 	0;
	add.s32 	%r173, %r251, -3;
	shl.b32 	%r174, %r144, %r173;
	xor.b32  	%r175, %r174, %r1;
	setp.gt.u32 	%p17, %r175, %r1;
	selp.b32 	%r176, %r3, %r147, %p17;
	shl.b32 	%r177, %r175, 2;
	add.s32 	%r178, %r29, %r177;
	selp.b32 	%r179, %r178, %r152, %p17;
	ld.shared.u32 	%r180, [%r176];
	ld.shared.u32 	%r181, [%r179];
	min.s32 	%r182, %r180, %r181;
	max.s32 	%r183, %r180, %r181;
	selp.b32 	%r184, %r182, %r183, %p14;
	st.shared.u32 	[%r176], %r184;
	selp.b32 	%r185, %r183, %r182, %p14;
	st.shared.u32 	[%r179], %r185;
	bar.sync 	0;
	add.s32 	%r251, %r251, -4;
	shl.b32 	%r186, %r144, %r251;
	xor.b32  	%r187, %r186, %r1;
	setp.gt.u32 	%p18, %r187, %r1;
	selp.b32 	%r188, %r3, %r147, %p18;
	shl.b32 	%r189, %r187, 2;
	add.s32 	%r190, %r29, %r189;
	selp.b32 	%r191, %r190, %r152, %p18;
	ld.shared.u32 	%r192, [%r188];
	ld.shared.u32 	%r193, [%r191];
	min.s32 	%r194, %r192, %r193;
	max.s32 	%r195, %r192, %r193;
	selp.b32 	%r196, %r194, %r195, %p14;
	st.shared.u32 	[%r188], %r196;
	selp.b32 	%r197, %r195, %r194, %p14;
	st.shared.u32 	[%r191], %r197;
	bar.sync 	0;
$L__BB0_8:
	and.b32  	%r198, %r15, 3;
	setp.eq.s32 	%p19, %r198, 0;
	@%p19 bra 	$L__BB0_13;
	and.b16  	%rs7, %rs9, 3;
	setp.eq.s16 	%p20, %rs7, 0;
	@%p20 bra 	$L__BB0_11;
	setp.eq.s32 	%p21, %r6, 0;
	add.s32 	%r199, %r251, -1;
	mov.b32 	%r200, 1;
	shl.b32 	%r201, %r200, %r199;
	xor.b32  	%r202, %r201, %r1;
	setp.gt.u32 	%p22, %r202, %r1;
	mov.u32 	%r203, _ZZ24bitonicSortInitialSharedPiiE5dummy;
	selp.b32 	%r204, %r3, %r203, %p22;
	shl.b32 	%r205, %r202, 2;
	add.s32 	%r207, %r29, %r205;
	add.s32 	%r208, %r203, 4;
	selp.b32 	%r209, %r207, %r208, %p22;
	ld.shared.u32 	%r210, [%r204];
	ld.shared.u32 	%r211, [%r209];
	min.s32 	%r212, %r210, %r211;
	max.s32 	%r213, %r210, %r211;
	selp.b32 	%r214, %r212, %r213, %p21;
	st.shared.u32 	[%r204], %r214;
	selp.b32 	%r215, %r213, %r212, %p21;
	st.shared.u32 	[%r209], %r215;
	bar.sync 	0;
	add.s32 	%r251, %r251, -2;
	shl.b32 	%r216, %r200, %r251;
	xor.b32  	%r217, %r216, %r1;
	setp.gt.u32 	%p23, %r217, %r1;
	selp.b32 	%r218, %r3, %r203, %p23;
	shl.b32 	%r219, %r217, 2;
	add.s32 	%r220, %r29, %r219;
	selp.b32 	%r221, %r220, %r208, %p23;
	ld.shared.u32 	%r222, [%r218];
	ld.shared.u32 	%r223, [%r221];
	min.s32 	%r224, %r222, %r223;
	max.s32 	%r225, %r222, %r223;
	selp.b32 	%r226, %r224, %r225, %p21;
	st.shared.u32 	[%r218], %r226;
	selp.b32 	%r227, %r225, %r224, %p21;
	st.shared.u32 	[%r221], %r227;
	bar.sync 	0;
$L__BB0_11:
	and.b16  	%rs8, %rs9, 1;
	setp.eq.b16 	%p24, %rs8, 1;
	@%p24 bra 	$L__BB0_13;
	setp.eq.s32 	%p25, %r6, 0;
	add.s32 	%r228, %r251, -1;
	mov.b32 	%r229, 1;
	shl.b32 	%r230, %r229, %r228;
	xor.b32  	%r231, %r230, %r1;
	setp.gt.u32 	%p26, %r231, %r1;
	mov.u32 	%r232, _ZZ24bitonicSortInitialSharedPiiE5dummy;
	selp.b32 	%r233, %r3, %r232, %p26;
	shl.b32 	%r234, %r231, 2;
	add.s32 	%r236, %r29, %r234;
	add.s32 	%r237, %r232, 4;
	selp.b32 	%r238, %r236, %r237, %p26;
	ld.shared.u32 	%r239, [%r233];
	ld.shared.u32 	%r240, [%r238];
	min.s32 	%r241, %r239, %r240;
	max.s32 	%r242, %r239, %r240;
	selp.b32 	%r243, %r241, %r242, %p25;
	st.shared.u32 	[%r233], %r243;
	selp.b32 	%r244, %r242, %r241, %p25;
	st.shared.u32 	[%r238], %r244;
	bar.sync 	0;
$L__BB0_13:
	add.s32 	%r246, %r247, 1;
	setp.ne.s32 	%p27, %r246, 11;
	add.s16 	%rs9, %rs9, 1;
	@%p27 bra 	$L__BB0_1;
	ld.shared.u32 	%r245, [%r3];
	st.global.u32 	[%rd1], %r245;
	ret;

}
	// .globl	_Z17bitonicSortSharedPiii
.visible .entry _Z17bitonicSortSharedPiii(
	.param .u64 .ptr .align 1 _Z17bitonicSortSharedPiii_param_0,
	.param .u32 _Z17bitonicSortSharedPiii_param_1,
	.param .u32 _Z17bitonicSortSharedPiii_param_2
)
{
	.reg .pred 	%p<12>;
	.reg .b32 	%r<127>;
	.reg .b64 	%rd<5>;
	// demoted variable
	.shared .align 4 .b8 _ZZ17bitonicSortSharedPiiiE6shared[4096];
	// demoted variable
	.shared .align 4 .b8 _ZZ17bitonicSortSharedPiiiE5dummy[8];
	ld.param.u64 	%rd1, [_Z17bitonicSortSharedPiii_param_0];
	ld.param.u32 	%r1, [_Z17bitonicSortSharedPiii_param_1];
	ld.param.u32 	%r2, [_Z17bitonicSortSharedPiii_param_2];
	cvta.to.global.u64 	%rd2, %rd1;
	mov.u32 	%r3, %tid.x;
	mov.u32 	%r4, %ctaid.x;
	add.s32 	%r5, %r2, %r4;
	shl.b32 	%r6, %r5, 10;
	or.b32  	%r7, %r6, %r3;
	mul.wide.s32 	%rd3, %r7, 4;
	add.s64 	%rd4, %rd2, %rd3;
	ld.global.u32 	%r8, [%rd4];
	shl.b32 	%r9, %r3, 2;
	mov.u32 	%r10, _ZZ17bitonicSortSharedPiiiE6shared;
	add.s32 	%r11, %r10, %r9;
	st.shared.u32 	[%r11], %r8;
	bar.sync 	0;
	shr.u32 	%r12, %r7, %r1;
	and.b32  	%r13, %r12, 1;
	setp.eq.b32 	%p1, %r13, 1;
	xor.b32  	%r14, %r3, 512;
	setp.gt.u32 	%p2, %r14, %r3;
	mov.u32 	%r15, _ZZ17bitonicSortSharedPiiiE5dummy;
	selp.b32 	%r16, %r11, %r15, %p2;
	xor.b32  	%r17, %r9, 2048;
	add.s32 	%r18, %r10, %r17;
	add.s32 	%r19, %r15, 4;
	selp.b32 	%r20, %r18, %r19, %p2;
	ld.shared.u32 	%r21, [%r16];
	ld.shared.u32 	%r22, [%r20];
	min.s32 	%r23, %r21, %r22;
	max.s32 	%r24, %r21, %r22;
	selp.b32 	%r25, %r24, %r23, %p1;
	st.shared.u32 	[%r16], %r25;
	selp.b32 	%r26, %r23, %r24, %p1;
	st.shared.u32 	[%r20], %r26;
	bar.sync 	0;
	xor.b32  	%r27, %r3, 256;
	setp.gt.u32 	%p3, %r27, %r3;
	selp.b32 	%r28, %r11, %r15, %p3;
	xor.b32  	%r29, %r9, 1024;
	add.s32 	%r30, %r10, %r29;
	selp.b32 	%r31, %r30, %r19, %p3;
	ld.shared.u32 	%r32, [%r28];
	ld.shared.u32 	%r33, [%r31];
	min.s32 	%r34, %r32, %r33;
	max.s32 	%r35, %r32, %r33;
	selp.b32 	%r36, %r35, %r34, %p1;
	st.shared.u32 	[%r28], %r36;
	selp.b32 	%r37, %r34, %r35, %p1;
	st.shared.u32 	[%r31], %r37;
	bar.sync 	0;
	xor.b32  	%r38, %r3, 128;
	setp.gt.u32 	%p4, %r38, %r3;
	selp.b32 	%r39, %r11, %r15, %p4;
	xor.b32  	%r40, %r9, 512;
	add.s32 	%r41, %r10, %r40;
	selp.b32 	%r42, %r41, %r19, %p4;
	ld.shared.u32 	%r43, [%r39];
	ld.shared.u32 	%r44, [%r42];
	min.s32 	%r45, %r43, %r44;
	max.s32 	%r46, %r43, %r44;
	selp.b32 	%r47, %r46, %r45, %p1;
	st.shared.u32 	[%r39], %r47;
	selp.b32 	%r48, %r45, %r46, %p1;
	st.shared.u32 	[%r42], %r48;
	bar.sync 	0;
	xor.b32  	%r49, %r3, 64;
	setp.gt.u32 	%p5, %r49, %r3;
	selp.b32 	%r50, %r11, %r15, %p5;
	xor.b32  	%r51, %r9, 256;
	add.s32 	%r52, %r10, %r51;
	selp.b32 	%r53, %r52, %r19, %p5;
	ld.shared.u32 	%r54, [%r50];
	ld.shared.u32 	%r55, [%r53];
	min.s32 	%r56, %r54, %r55;
	max.s32 	%r57, %r54, %r55;
	selp.b32 	%r58, %r57, %r56, %p1;
	st.shared.u32 	[%r50], %r58;
	selp.b32 	%r59, %r56, %r57, %p1;
	st.shared.u32 	[%r53], %r59;
	bar.sync 	0;
	xor.b32  	%r60, %r3, 32;
	setp.gt.u32 	%p6, %r60, %r3;
	selp.b32 	%r61, %r11, %r15, %p6;
	xor.b32  	%r62, %r9, 128;
	add.s32 	%r63, %r10, %r62;
	selp.b32 	%r64, %r63, %r19, %p6;
	ld.shared.u32 	%r65, [%r61];
	ld.shared.u32 	%r66, [%r64];
	min.s32 	%r67, %r65, %r66;
	max.s32 	%r68, %r65, %r66;
	selp.b32 	%r69, %r68, %r67, %p1;
	st.shared.u32 	[%r61], %r69;
	selp.b32 	%r70, %r67, %r68, %p1;
	st.shared.u32 	[%r64], %r70;
	bar.sync 	0;
	xor.b32  	%r71, %r3, 16;
	setp.gt.u32 	%p7, %r71, %r3;
	selp.b32 	%r72, %r11, %r15, %p7;
	xor.b32  	%r73, %r9, 64;
	add.s32 	%r74, %r10, %r73;
	selp.b32 	%r75, %r74, %r19, %p7;
	ld.shared.u32 	%r76, [%r72];
	ld.shared.u32 	%r77, [%r75];
	min.s32 	%r78, %r76, %r77;
	max.s32 	%r79, %r76, %r77;
	selp.b32 	%r80, %r79, %r78, %p1;
	st.shared.u32 	[%r72], %r80;
	selp.b32 	%r81, %r78, %r79, %p1;
	st.shared.u32 	[%r75], %r81;
	bar.sync 	0;
	xor.b32  	%r82, %r3, 8;
	setp.gt.u32 	%p8, %r82, %r3;
	selp.b32 	%r83, %r11, %r15, %p8;
	xor.b32  	%r84, %r9, 32;
	add.s32 	%r85, %r10, %r84;
	selp.b32 	%r86, %r85, %r19, %p8;
	ld.shared.u32 	%r87, [%r83];
	ld.shared.u32 	%r88, [%r86];
	min.s32 	%r89, %r87, %r88;
	max.s32 	%r90, %r87, %r88;
	selp.b32 	%r91, %r90, %r89, %p1;
	st.shared.u32 	[%r83], %r91;
	selp.b32 	%r92, %r89, %r90, %p1;
	st.shared.u32 	[%r86], %r92;
	bar.sync 	0;
	xor.b32  	%r93, %r3, 4;
	setp.gt.u32 	%p9, %r93, %r3;
	selp.b32 	%r94, %r11, %r15, %p9;
	xor.b32  	%r95, %r9, 16;
	add.s32 	%r96, %r10, %r95;
	selp.b32 	%r97, %r96, %r19, %p9;
	ld.shared.u32 	%r98, [%r94];
	ld.shared.u32 	%r99, [%r97];
	min.s32 	%r100, %r98, %r99;
	max.s32 	%r101, %r98, %r99;
	selp.b32 	%r102, %r101, %r100, %p1;
	st.shared.u32 	[%r94], %r102;
	selp.b32 	%r103, %r100, %r101, %p1;
	st.shared.u32 	[%r97], %r103;
	bar.sync 	0;
	xor.b32  	%r104, %r3, 2;
	setp.gt.u32 	%p10, %r104, %r3;
	selp.b32 	%r105, %r11, %r15, %p10;
	xor.b32  	%r106, %r9, 8;
	add.s32 	%r107, %r10, %r106;
	selp.b32 	%r108, %r107, %r19, %p10;
	ld.shared.u32 	%r109, [%r105];
	ld.shared.u32 	%r110, [%r108];
	min.s32 	%r111, %r109, %r110;
	max.s32 	%r112, %r109, %r110;
	selp.b32 	%r113, %r112, %r111, %p1;
	st.shared.u32 	[%r105], %r113;
	selp.b32 	%r114, %r111, %r112, %p1;
	st.shared.u32 	[%r108], %r114;
	bar.sync 	0;
	xor.b32  	%r115, %r3, 1;
	setp.gt.u32 	%p11, %r115, %r3;
	selp.b32 	%r116, %r11, %r15, %p11;
	xor.b32  	%r117, %r9, 4;
	add.s32 	%r118, %r10, %r117;
	selp.b32 	%r119, %r118, %r19, %p11;
	ld.shared.u32 	%r120, [%r116];
	ld.shared.u32 	%r121, [%r119];
	min.s32 	%r122, %r120, %r121;
	max.s32 	%r123, %r120, %r121;
	selp.b32 	%r124, %r123, %r122, %p1;
	st.shared.u32 	[%r116], %r124;
	selp.b32 	%r125, %r122, %r123, %p1;
	st.shared.u32 	[%r119], %r125;
	bar.sync 	0;
	ld.shared.u32 	%r126, [%r11];
	st.global.u32 	[%rd4], %r126;
	ret;

}
	// .globl	_Z17bitonicSortGlobalPiiiii
.visible .entry _Z17bitonicSortGlobalPiiiii(
	.param .u64 .ptr .align 1 _Z17bitonicSortGlobalPiiiii_param_0,
	.param .u32 _Z17bitonicSortGlobalPiiiii_param_1,
	.param .u32 _Z17bitonicSortGlobalPiiiii_param_2,
	.param .u32 _Z17bitonicSortGlobalPiiiii_param_3,
	.param .u32 _Z17bitonicSortGlobalPiiiii_param_4
)
{
	.reg .pred 	%p<6>;
	.reg .b16 	%rs<3>;
	.reg .b32 	%r<104>;
	.reg .b64 	%rd<23>;

	ld.param.u64 	%rd2, [_Z17bitonicSortGlobalPiiiii_param_0];
	ld.param.u32 	%r4, [_Z17bitonicSortGlobalPiiiii_param_1];
	ld.param.u32 	%r5, [_Z17bitonicSortGlobalPiiiii_param_2];
	ld.param.u32 	%r6, [_Z17bitonicSortGlobalPiiiii_param_3];
	ld.param.u32 	%r3, [_Z17bitonicSortGlobalPiiiii_param_4];
	cvta.to.global.u64 	%rd1, %rd2;
	sub.s32 	%r7, %r5, %r3;
	add.s32 	%r8, %r7, 1;
	mov.b32 	%r9, 1;
	shl.b32 	%r1, %r9, %r8;
	mov.u32 	%r10, %tid.x;
	mov.u32 	%r11, %ctaid.x;
	add.s32 	%r12, %r6, %r11;
	mov.u32 	%r13, %ntid.x;
	mad.lo.s32 	%r14, %r12, %r13, %r10;
	shr.s32 	%r15, %r14, %r8;
	add.s32 	%r16, %r1, -1;
	and.b32  	%r17, %r16, %r14;
	add.s32 	%r18, %r5, 1;
	shl.b32 	%r19, %r15, %r18;
	add.s32 	%r2, %r17, %r19;
	not.b32 	%r20, %r2;
	shr.u32 	%r21, %r20, %r4;
	cvt.u16.u32 	%rs2, %r21;
	and.b16  	%rs1, %rs2, 1;
	setp.eq.s32 	%p1, %r3, 2;
	@%p1 bra 	$L__BB2_3;
	setp.ne.s32 	%p2, %r3, 3;
	@%p2 bra 	$L__BB2_4;
	mul.wide.s32 	%rd9, %r2, 4;
	add.s64 	%rd10, %rd1, %rd9;
	ld.global.u32 	%r42, [%rd10];
	mul.wide.s32 	%rd11, %r1, 4;
	add.s64 	%rd12, %rd10, %rd11;
	ld.global.u32 	%r43, [%rd12];
	add.s64 	%rd13, %rd12, %rd11;
	ld.global.u32 	%r44, [%rd13];
	add.s64 	%rd14, %rd13, %rd11;
	ld.global.u32 	%r45, [%rd14];
	add.s64 	%rd15, %rd14, %rd11;
	ld.global.u32 	%r46, [%rd15];
	add.s64 	%rd16, %rd15, %rd11;
	ld.global.u32 	%r47, [%rd16];
	add.s64 	%rd17, %rd16, %rd11;
	ld.global.u32 	%r48, [%rd17];
	add.s64 	%rd18, %rd17, %rd11;
	ld.global.u32 	%r49, [%rd18];
	min.s32 	%r50, %r42, %r46;
	max.s32 	%r51, %r42, %r46;
	setp.eq.s16 	%p4, %rs1, 0;
	selp.b32 	%r52, %r51, %r50, %p4;
	selp.b32 	%r53, %r50, %r51, %p4;
	min.s32 	%r54, %r43, %r47;
	max.s32 	%r55, %r43, %r47;
	selp.b32 	%r56, %r55, %r54, %p4;
	selp.b32 	%r57, %r54, %r55, %p4;
	min.s32 	%r58, %r44, %r48;
	max.s32 	%r59, %r44, %r48;
	selp.b32 	%r60, %r59, %r58, %p4;
	selp.b32 	%r61, %r58, %r59, %p4;
	min.s32 	%r62, %r45, %r49;
	max.s32 	%r63, %r45, %r49;
	selp.b32 	%r64, %r63, %r62, %p4;
	selp.b32 	%r65, %r62, %r63, %p4;
	min.s32 	%r66, %r52, %r60;
	max.s32 	%r67, %r52, %r60;
	selp.b32 	%r68, %r67, %r66, %p4;
	selp.b32 	%r69, %r66, %r67, %p4;
	min.s32 	%r70, %r56, %r64;
	max.s32 	%r71, %r56, %r64;
	selp.b32 	%r72, %r71, %r70, %p4;
	selp.b32 	%r73, %r70, %r71, %p4;
	min.s32 	%r74, %r53, %r61;
	max.s32 	%r75, %r53, %r61;
	selp.b32 	%r76, %r75, %r74, %p4;
	selp.b32 	%r77, %r74, %r75, %p4;
	min.s32 	%r78, %r57, %r65;
	max.s32 	%r79, %r57, %r65;
	selp.b32 	%r80, %r79, %r78, %p4;
	selp.b32 	%r81, %r78, %r79, %p4;
	min.s32 	%r82, %r68, %r72;
	max.s32 	%r83, %r68, %r72;
	selp.b32 	%r84, %r83, %r82, %p4;
	selp.b32 	%r85, %r82, %r83, %p4;
	min.s32 	%r86, %r69, %r73;
	max.s32 	%r87, %r69, %r73;
	selp.b32 	%r88, %r87, %r86, %p4;
	selp.b32 	%r89, %r86, %r87, %p4;
	min.s32 	%r90, %r76, %r80;
	max.s32 	%r91, %r76, %r80;
	selp.b32 	%r92, %r91, %r90, %p4;
	selp.b32 	%r93, %r90, %r91, %p4;
	min.s32 	%r94, %r77, %r81;
	max.s32 	%r95, %r77, %r81;
	selp.b32 	%r96, %r95, %r94, %p4;
	selp.b32 	%r97, %r94, %r95, %p4;
	st.global.u32 	[%rd10], %r84;
	st.global.u32 	[%rd12], %r85;
	st.global.u32 	[%rd13], %r88;
	st.global.u32 	[%rd14], %r89;
	st.global.u32 	[%rd15], %r92;
	st.global.u32 	[%rd16], %r93;
	st.global.u32 	[%rd17], %r96;
	st.global.u32 	[%rd18], %r97;
	bra.uni 	$L__BB2_5;
$L__BB2_3:
	mul.wide.s32 	%rd3, %r2, 4;
	add.s64 	%rd4, %rd1, %rd3;
	ld.global.u32 	%r22, [%rd4];
	mul.wide.s32 	%rd5, %r1, 4;
	add.s64 	%rd6, %rd4, %rd5;
	ld.global.u32 	%r23, [%rd6];
	add.s64 	%rd7, %rd6, %rd5;
	ld.global.u32 	%r24, [%rd7];
	add.s64 	%rd8, %rd7, %rd5;
	ld.global.u32 	%r25, [%rd8];
	min.s32 	%r26, %r22, %r24;
	max.s32 	%r27, %r22, %r24;
	setp.eq.s16 	%p3, %rs1, 0;
	selp.b32 	%r28, %r27, %r26, %p3;
	selp.b32 	%r29, %r26, %r27, %p3;
	min.s32 	%r30, %r23, %r25;
	max.s32 	%r31, %r23, %r25;
	selp.b32 	%r32, %r31, %r30, %p3;
	selp.b32 	%r33, %r30, %r31, %p3;
	min.s32 	%r34, %r28, %r32;
	max.s32 	%r35, %r28, %r32;
	selp.b32 	%r36, %r35, %r34, %p3;
	selp.b32 	%r37, %r34, %r35, %p3;
	min.s32 	%r38, %r29, %r33;
	max.s32 	%r39, %r29, %r33;
	selp.b32 	%r40, %r39, %r38, %p3;
	selp.b32 	%r41, %r38, %r39, %p3;
	st.global.u32 	[%rd4], %r36;
	st.global.u32 	[%rd6], %r37;
	st.global.u32 	[%rd7], %r40;
	st.global.u32 	[%rd8], %r41;
	bra.uni 	$L__BB2_5;
$L__BB2_4:
	mul.wide.s32 	%rd19, %r2, 4;
	add.s64 	%rd20, %rd1, %rd19;
	ld.global.u32 	%r98, [%rd20];
	mul.wide.s32 	%rd21, %r1, 4;
	add.s64 	%rd22, %rd20, %rd21;
	ld.global.u32 	%r99, [%rd22];
	min.s32 	%r100, %r98, %r99;
	max.s32 	%r101, %r98, %r99;
	setp.eq.s16 	%p5, %rs1, 0;
	selp.b32 	%r102, %r101, %r100, %p5;
	selp.b32 	%r103, %r100, %r101, %p5;
	st.global.u32 	[%rd20], %r102;
	st.global.u32 	[%rd22], %r103;
$L__BB2_5:
	ret;

}


// ===== COMPILED SASS (sm_100) =====

	.target	sm_100

	.elftype	@"ET_EXEC"


//--------------------- .note.nv.tkinfo           --------------------------
	.section	.note.nv.tkinfo,"",@"SHT_NOTE"
	.sectionflags	@"SHF_NOTE_NV_TKINFO"
	.tkinfo
        /*0018*/ 	.word	0x00000002
        /*0030*/ 	.string	""
        /*0030*/ 	.string	"ptxas"
        /*0030*/ 	.string	"Cuda compilation tools, release 13.0, V13.0.88"
        /*0030*/ 	.string	"Build cuda_13.0.r13.0/compiler.36424714_0"
        /*0030*/ 	.string	"-arch sm_100 -m 64 "



//--------------------- .note.nv.cuinfo           --------------------------
	.section	.note.nv.cuinfo,"",@"SHT_NOTE"
	.sectionflags	@"SHF_NOTE_NV_CUINFO"
        /*0018*/ 	.short	0x0002
        /*001a*/ 	.short	0x0064
        /*001c*/ 	.short	0x0082
	.zero		2


//--------------------- .nv.info                  --------------------------
	.section	.nv.info,"",@"SHT_CUDA_INFO"
	.align	4


	//----- nvinfo : EIATTR_REGCOUNT
	.align		4
        /*0000*/ 	.byte	0x04, 0x2f
        /*0002*/ 	.short	(.L_1 - .L_0)
	.align		4
.L_0:
        /*0004*/ 	.word	index@(_Z24bitonicSortInitialSharedPii)
        /*0008*/ 	.word	0x00000018


	//----- nvinfo : EIATTR_FRAME_SIZE
	.align		4
.L_1:
        /*000c*/ 	.byte	0x04, 0x11
        /*000e*/ 	.short	(.L_3 - .L_2)
	.align		4
.L_2:
        /*0010*/ 	.word	index@(_Z24bitonicSortInitialSharedPii)
        /*0014*/ 	.word	0x00000000


	//----- nvinfo : EIATTR_REGCOUNT
	.align		4
.L_3:
        /*0018*/ 	.byte	0x04, 0x2f
        /*001a*/ 	.short	(.L_5 - .L_4)
	.align		4
.L_4:
        /*001c*/ 	.word	index@(_Z17bitonicSortSharedPiii)
        /*0020*/ 	.word	0x00000016


	//----- nvinfo : EIATTR_FRAME_SIZE
	.align		4
.L_5:
        /*0024*/ 	.byte	0x04, 0x11
        /*0026*/ 	.short	(.L_7 - .L_6)
	.align		4
.L_6:
        /*0028*/ 	.word	index@(_Z17bitonicSortSharedPiii)
        /*002c*/ 	.word	0x00000000


	//----- nvinfo : EIATTR_REGCOUNT
	.align		4
.L_7:
        /*0030*/ 	.byte	0x04, 0x2f
        /*0032*/ 	.short	(.L_9 - .L_8)
	.align		4
.L_8:
        /*0034*/ 	.word	index@(_Z17bitonicSortGlobalPiiiii)
        /*0038*/ 	.word	0x00000020


	//----- nvinfo : EIATTR_FRAME_SIZE
	.align		4
.L_9:
        /*003c*/ 	.byte	0x04, 0x11
        /*003e*/ 	.short	(.L_11 - .L_10)
	.align		4
.L_10:
        /*0040*/ 	.word	index@(_Z17bitonicSortGlobalPiiiii)
        /*0044*/ 	.word	0x00000000


	//----- nvinfo : EIATTR_MIN_STACK_SIZE
	.align		4
.L_11:
        /*0048*/ 	.byte	0x04, 0x12
        /*004a*/ 	.short	(.L_13 - .L_12)
	.align		4
.L_12:
        /*004c*/ 	.word	index@(_Z17bitonicSortGlobalPiiiii)
        /*0050*/ 	.word	0x00000000


	//----- nvinfo : EIATTR_MIN_STACK_SIZE
	.align		4
.L_13:
        /*0054*/ 	.byte	0x04, 0x12
        /*0056*/ 	.short	(.L_15 - .L_14)
	.align		4
.L_14:
        /*0058*/ 	.word	index@(_Z17bitonicSortSharedPiii)
        /*005c*/ 	.word	0x00000000


	//----- nvinfo : EIATTR_MIN_STACK_SIZE
	.align		4
.L_15:
        /*0060*/ 	.byte	0x04, 0x12
        /*0062*/ 	.short	(.L_17 - .L_16)
	.align		4
.L_16:
        /*0064*/ 	.word	index@(_Z24bitonicSortInitialSharedPii)
        /*0068*/ 	.word	0x00000000
.L_17:


//--------------------- .nv.compat                --------------------------
	.section	.nv.compat,"",@"SHT_CUDA_COMPAT_INFO"
	.align	4
        /*0000*/ 	.byte	0x02, 0x09, 0x00, 0x00, 0x02, 0x02, 0x01, 0x00, 0x02, 0x05, 0x05, 0x00, 0x03, 0x07, 0x01, 0x01
        /*0010*/ 	.byte	0x02, 0x03, 0x00, 0x00, 0x02, 0x06, 0x01, 0x00, 0x04, 0x0b, 0x08, 0x00, 0x09, 0x00, 0x00, 0x00
        /*0020*/ 	.byte	0x00, 0x00, 0x00, 0x00


//--------------------- .nv.info._Z17bitonicSortGlobalPiiiii --------------------------
	.section	.nv.info._Z17bitonicSortGlobalPiiiii,"",@"SHT_CUDA_INFO"
	.sectionflags	@""
	.align	4


	//----- nvinfo : EIATTR_CUDA_API_VERSION
	.align		4
        /*0000*/ 	.byte	0x04, 0x37
        /*0002*/ 	.short	(.L_19 - .L_18)
.L_18:
        /*0004*/ 	.word	0x00000082


	//----- nvinfo : EIATTR_KPARAM_INFO
	.align		4
.L_19:
        /*0008*/ 	.byte	0x04, 0x17
        /*000a*/ 	.short	(.L_21 - .L_20)
.L_20:
        /*000c*/ 	.word	0x00000000
        /*0010*/ 	.short	0x0004
        /*0012*/ 	.short	0x0014
        /*0014*/ 	.byte	0x00, 0xf0, 0x11, 0x00


	//----- nvinfo : EIATTR_KPARAM_INFO
	.align		4
.L_21:
        /*0018*/ 	.byte	0x04, 0x17
        /*001a*/ 	.short	(.L_23 - .L_22)
.L_22:
        /*001c*/ 	.word	0x00000000
        /*0020*/ 	.short	0x0003
        /*0022*/ 	.short	0x0010
        /*0024*/ 	.byte	0x00, 0xf0, 0x11, 0x00


	//----- nvinfo : EIATTR_KPARAM_INFO
	.align		4
.L_23:
        /*0028*/ 	.byte	0x04, 0x17
        /*002a*/ 	.short	(.L_25 - .L_24)
.L_24:
        /*002c*/ 	.word	0x00000000
        /*0030*/ 	.short	0x0002
        /*0032*/ 	.short	0x000c
        /*0034*/ 	.byte	0x00, 0xf0, 0x11, 0x00


	//----- nvinfo : EIATTR_KPARAM_INFO
	.align		4
.L_25:
        /*0038*/ 	.byte	0x04, 0x17
        /*003a*/ 	.short	(.L_27 - .L_26)
.L_26:
        /*003c*/ 	.word	0x00000000
        /*0040*/ 	.short	0x0001
        /*0042*/ 	.short	0x0008
        /*0044*/ 	.byte	0x00, 0xf0, 0x11, 0x00


	//----- nvinfo : EIATTR_KPARAM_INFO
	.align		4
.L_27:
        /*0048*/ 	.byte	0x04, 0x17
        /*004a*/ 	.short	(.L_29 - .L_28)
.L_28:
        /*004c*/ 	.word	0x00000000
        /*0050*/ 	.short	0x0000
        /*0052*/ 	.short	0x0000
        /*0054*/ 	.byte	0x00, 0xf5, 0x21, 0x00


	//----- nvinfo : EIATTR_SPARSE_MMA_MASK
	.align		4
.L_29:
        /*0058*/ 	.byte	0x03, 0x50
        /*005a*/ 	.short	0x0000


	//----- nvinfo : EIATTR_MAXREG_COUNT
	.align		4
        /*005c*/ 	.byte	0x03, 0x1b
        /*005e*/ 	.short	0x00ff


	//----- nvinfo : EIATTR_MERCURY_ISA_VERSION
	.align		4
        /*0060*/ 	.byte	0x03, 0x5f
        /*0062*/ 	.short	0x0101


	//----- nvinfo : EIATTR_VRC_CTA_INIT_COUNT
	.align		4
        /*0064*/ 	.byte	0x02, 0x4a
	.zero		1
	.zero		1


	//----- nvinfo : EIATTR_EXIT_INSTR_OFFSETS
	.align		4
        /*0068*/ 	.byte	0x04, 0x1c
        /*006a*/ 	.short	(.L_31 - .L_30)


	//   ....[0]....
.L_30:
        /*006c*/ 	.word	0x00000630


	//   ....[1]....
        /*0070*/ 	.word	0x00000700


	//   ....[2]....
        /*0074*/ 	.word	0x000008f0


	//----- nvinfo : EIATTR_CBANK_PARAM_SIZE
	.align		4
.L_31:
        /*0078*/ 	.byte	0x03, 0x19
        /*007a*/ 	.short	0x0018


	//----- nvinfo : EIATTR_PARAM_CBANK
	.align		4
        /*007c*/ 	.byte	0x04, 0x0a
        /*007e*/ 	.short	(.L_33 - .L_32)
	.align		4
.L_32:
        /*0080*/ 	.word	index@(.nv.constant0._Z17bitonicSortGlobalPiiiii)
        /*0084*/ 	.short	0x0380
        /*0086*/ 	.short	0x0018


	//----- nvinfo : EIATTR_SW_WAR
	.align		4
.L_33:
        /*0088*/ 	.byte	0x04, 0x36
        /*008a*/ 	.short	(.L_35 - .L_34)
.L_34:
        /*008c*/ 	.word	0x00000008
.L_35:


//--------------------- .nv.info._Z17bitonicSortSharedPiii --------------------------
	.section	.nv.info._Z17bitonicSortSharedPiii,"",@"SHT_CUDA_INFO"
	.sectionflags	@""
	.align	4


	//----- nvinfo : EIATTR_CUDA_API_VERSION
	.align		4
        /*0000*/ 	.byte	0x04, 0x37
        /*0002*/ 	.short	(.L_37 - .L_36)
.L_36:
        /*0004*/ 	.word	0x00000082


	//----- nvinfo : EIATTR_KPARAM_INFO
	.align		4
.L_37:
        /*0008*/ 	.byte	0x04, 0x17
        /*000a*/ 	.short	(.L_39 - .L_38)
.L_38:
        /*000c*/ 	.word	0x00000000
        /*0010*/ 	.short	0x0002
        /*0012*/ 	.short	0x000c
        /*0014*/ 	.byte	0x00, 0xf0, 0x11, 0x00


	//----- nvinfo : EIATTR_KPARAM_INFO
	.align		4
.L_39:
        /*0018*/ 	.byte	0x04, 0x17
        /*001a*/ 	.short	(.L_41 - .L_40)
.L_40:
        /*001c*/ 	.word	0x00000000
        /*0020*/ 	.short	0x0001
        /*0022*/ 	.short	0x0008
        /*0024*/ 	.byte	0x00, 0xf0, 0x11, 0x00


	//----- nvinfo : EIATTR_KPARAM_INFO
	.align		4
.L_41:
        /*0028*/ 	.byte	0x04, 0x17
        /*002a*/ 	.short	(.L_43 - .L_42)
.L_42:
        /*002c*/ 	.word	0x00000000
        /*0030*/ 	.short	0x0000
        /*0032*/ 	.short	0x0000
        /*0034*/ 	.byte	0x00, 0xf5, 0x21, 0x00


	//----- nvinfo : EIATTR_SPARSE_MMA_MASK
	.align		4
.L_43:
        /*0038*/ 	.byte	0x03, 0x50
        /*003a*/ 	.short	0x0000


	//----- nvinfo : EIATTR_MAXREG_COUNT
	.align		4
        /*003c*/ 	.byte	0x03, 0x1b
        /*003e*/ 	.short	0x00ff


	//----- nvinfo : EIATTR_NUM_BARRIERS
	.align		4
        /*0040*/ 	.byte	0x02, 0x4c
        /*0042*/ 	.byte	0x01
	.zero		1


	//----- nvinfo : EIATTR_MERCURY_ISA_VERSION
	.align		4
        /*0044*/ 	.byte	0x03, 0x5f
        /*0046*/ 	.short	0x0101


	//----- nvinfo : EIATTR_VRC_CTA_INIT_COUNT
	.align		4
        /*0048*/ 	.byte	0x02, 0x4a
	.zero		1
	.zero		1


	//----- nvinfo : EIATTR_EXIT_INSTR_OFFSETS
	.align		4
        /*004c*/ 	.byte	0x04, 0x1c
        /*004e*/ 	.short	(.L_45 - .L_44)


	//   ....[0]....
.L_44:
        /*0050*/ 	.word	0x00000b10


	//----- nvinfo : EIATTR_CBANK_PARAM_SIZE
	.align		4
.L_45:
        /*0054*/ 	.byte	0x03, 0x19
        /*0056*/ 	.short	0x0010


	//----- nvinfo : EIATTR_PARAM_CBANK
	.align		4
        /*0058*/ 	.byte	0x04, 0x0a
        /*005a*/ 	.short	(.L_47 - .L_46)
	.align		4
.L_46:
        /*005c*/ 	.word	index@(.nv.constant0._Z17bitonicSortSharedPiii)
        /*0060*/ 	.short	0x0380
        /*0062*/ 	.short	0x0010


	//----- nvinfo : EIATTR_SW_WAR
	.align		4
.L_47:
        /*0064*/ 	.byte	0x04, 0x36
        /*0066*/ 	.short	(.L_49 - .L_48)
.L_48:
        /*0068*/ 	.word	0x00000008
.L_49:


//--------------------- .nv.info._Z24bitonicSortInitialSharedPii --------------------------
	.section	.nv.info._Z24bitonicSortInitialSharedPii,"",@"SHT_CUDA_INFO"
	.sectionflags	@""
	.align	4


	//----- nvinfo : EIATTR_CUDA_API_VERSION
	.align		4
        /*0000*/ 	.byte	0x04, 0x37
        /*0002*/ 	.short	(.L_51 - .L_50)
.L_50:
        /*0004*/ 	.word	0x00000082


	//----- nvinfo : EIATTR_KPARAM_INFO
	.align		4
.L_51:
        /*0008*/ 	.byte	0x04, 0x17
        /*000a*/ 	.short	(.L_53 - .L_52)
.L_52:
        /*000c*/ 	.word	0x00000000
        /*0010*/ 	.short	0x0001
        /*0012*/ 	.short	0x0008
        /*0014*/ 	.byte	0x00, 0xf0, 0x11, 0x00


	//----- nvinfo : EIATTR_KPARAM_INFO
	.align		4
.L_53:
        /*0018*/ 	.byte	0x04, 0x17
        /*001a*/ 	.short	(.L_55 - .L_54)
.L_54:
        /*001c*/ 	.word	0x00000000
        /*0020*/ 	.short	0x0000
        /*0022*/ 	.short	0x0000
        /*0024*/ 	.byte	0x00, 0xf5, 0x21, 0x00


	//----- nvinfo : EIATTR_SPARSE_MMA_MASK
	.align		4
.L_55:
        /*0028*/ 	.byte	0x03, 0x50
        /*002a*/ 	.short	0x0000


	//----- nvinfo : EIATTR_MAXREG_COUNT
	.align		4
        /*002c*/ 	.byte	0x03, 0x1b
        /*002e*/ 	.short	0x00ff


	//----- nvinfo : EIATTR_NUM_BARRIERS
	.align		4
        /*0030*/ 	.byte	0x02, 0x4c
        /*0032*/ 	.byte	0x01
	.zero		1


	//----- nvinfo : EIATTR_MERCURY_ISA_VERSION
	.align		4
        /*0034*/ 	.byte	0x03, 0x5f
        /*0036*/ 	.short	0x0101


	//----- nvinfo : EIATTR_VRC_CTA_INIT_COUNT
	.align		4
        /*0038*/ 	.byte	0x02, 0x4a
	.zero		1
	.zero		1


	//----- nvinfo : EIATTR_EXIT_INSTR_OFFSETS
	.align		4
        /*003c*/ 	.byte	0x04, 0x1c
        /*003e*/ 	.short	(.L_57 - .L_56)


	//   ....[0]....
.L_56:
        /*0040*/ 	.word	0x000013b0


	//----- nvinfo : EIATTR_CBANK_PARAM_SIZE
	.align		4
.L_57:
        /*0044*/ 	.byte	0x03, 0x19
        /*0046*/ 	.short	0x000c


	//----- nvinfo : EIATTR_PARAM_CBANK
	.align		4
        /*0048*/ 	.byte	0x04, 0x0a
        /*004a*/ 	.short	(.L_59 - .L_58)
	.align		4
.L_58:
        /*004c*/ 	.word	index@(.nv.constant0._Z24bitonicSortInitialSharedPii)
        /*0050*/ 	.short	0x0380
        /*0052*/ 	.short	0x000c


	//----- nvinfo : EIATTR_SW_WAR
	.align		4
.L_59:
        /*0054*/ 	.byte	0x04, 0x36
        /*0056*/ 	.short	(.L_61 - .L_60)
.L_60:
        /*0058*/ 	.word	0x00000008
.L_61:


//--------------------- .nv.callgraph             --------------------------
	.section	.nv.callgraph,"",@"SHT_CUDA_CALLGRAPH"
	.align	4
	.sectionentsize	8
	.align		4
        /*0000*/ 	.word	0x00000000
	.align		4
        /*0004*/ 	.word	0xffffffff
	.align		4
        /*0008*/ 	.word	0x00000000
	.align		4
        /*000c*/ 	.word	0xfffffffe
	.align		4
        /*0010*/ 	.word	0x00000000
	.align		4
        /*0014*/ 	.word	0xfffffffd
	.align		4
        /*0018*/ 	.word	0x00000000
	.align		4
        /*001c*/ 	.word	0xfffffffc


//--------------------- .text._Z17bitonicSortGlobalPiiiii --------------------------
	.section	.text._Z17bitonicSortGlobalPiiiii,"ax",@progbits
	.align	128
        .global         _Z17bitonicSortGlobalPiiiii
        .type           _Z17bitonicSortGlobalPiiiii,@function
        .size           _Z17bitonicSortGlobalPiiiii,(.L_x_11 - _Z17bitonicSortGlobalPiiiii)
        .other          _Z17bitonicSortGlobalPiiiii,@"STO_CUDA_ENTRY STV_DEFAULT"
_Z17bitonicSortGlobalPiiiii:
.text._Z17bitonicSortGlobalPiiiii:
[----:B------:R-:W-:Y:S01]  /*0000*/  LDC R1, c[0x0][0x37c] ;  /* 0x0000df00ff017b82 */ /* 0x000fe20000000800 */
[----:B------:R-:W0:Y:S07]  /*0010*/  S2R R0, SR_TID.X ;  /* 0x0000000000007919 */ /* 0x000e2e0000002100 */
[----:B------:R-:W1:Y:S01]  /*0020*/  S2UR UR4, SR_CTAID.X ;  /* 0x00000000000479c3 */ /* 0x000e620000002500 */
[----:B------:R-:W2:Y:S01]  /*0030*/  LDCU.64 UR6, c[0x0][0x390] ;  /* 0x00007200ff0677ac */ /* 0x000ea20008000a00 */
[----:B------:R-:W-:Y:S01]  /*0040*/  IMAD.MOV.U32 R5, RZ, RZ, 0x1 ;  /* 0x00000001ff057424 */ /* 0x000fe200078e00ff */
[----:B------:R-:W3:Y:S05]  /*0050*/  LDCU.64 UR8, c[0x0][0x388] ;  /* 0x00007100ff0877ac */ /* 0x000eea0008000a00 */
[----:B------:R-:W0:Y:S01]  /*0060*/  LDC R3, c[0x0][0x360] ;  /* 0x0000d800ff037b82 */ /* 0x000e220000000800 */
[----:B--2---:R-:W-:-:S02]  /*0070*/  UISETP.NE.AND UP0, UPT, UR7, 0x2, UPT ;  /* 0x000000020700788c */ /* 0x004fc4000bf05270 */
[----:B---3--:R-:W-:Y:S02]  /*0080*/  UIADD3 UR5, UPT, UPT, UR9, 0x1, -UR7 ;  /* 0x0000000109057890 */ /* 0x008fe4000fffe807 */
[----:B-1----:R-:W-:-:S04]  /*0090*/  UIADD3 UR4, UPT, UPT, UR4, UR6, URZ ;  /* 0x0000000604047290 */ /* 0x002fc8000fffe0ff */
[----:B------:R-:W-:Y:S02]  /*00a0*/  SHF.L.U32 R5, R5, UR5, RZ ;  /* 0x0000000505057c19 */ /* 0x000fe400080006ff */
[----:B0-----:R-:W-:Y:S01]  /*00b0*/  IMAD R0, R3, UR4, R0 ;  /* 0x0000000403007c24 */ /* 0x001fe2000f8e0200 */
[----:B------:R-:W-:Y:S02]  /*00c0*/  UIADD3 UR4, UPT, UPT, UR9, 0x1, URZ ;  /* 0x0000000109047890 */ /* 0x000fe4000fffe0ff */
[----:B------:R-:W-:Y:S02]  /*00d0*/  VIADD R3, R5, 0xffffffff ;  /* 0xffffffff05037836 */ /* 0x000fe40000000000 */
[----:B------:R-:W-:-:S03]  /*00e0*/  SHF.R.S32.HI R2, RZ, UR5, R0 ;  /* 0x00000005ff027c19 */ /* 0x000fc60008011400 */
[----:B------:R-:W-:Y:S02]  /*00f0*/  LOP3.LUT R3, R3, R0, RZ, 0xc0, !PT ;  /* 0x0000000003037212 */ /* 0x000fe400078ec0ff */
[----:B------:R-:W-:Y:S02]  /*0100*/  SHF.L.U32 R2, R2, UR4, RZ ;  /* 0x0000000402027c19 */ /* 0x000fe400080006ff */
[----:B------:R-:W0:Y:S03]  /*0110*/  LDCU.64 UR4, c[0x0][0x358] ;  /* 0x00006b00ff0477ac */ /* 0x000e260008000a00 */
[----:B------:R-:W-:-:S05]  /*0120*/  IMAD.IADD R7, R3, 0x1, R2 ;  /* 0x0000000103077824 */ /* 0x000fca00078e0202 */
[----:B------:R-:W-:-:S04]  /*0130*/  LOP3.LUT R0, RZ, R7, RZ, 0x33, !PT ;  /* 0x00000007ff007212 */ /* 0x000fc800078e33ff */
[----:B------:R-:W-:-:S04]  /*0140*/  SHF.R.U32.HI R0, RZ, UR8, R0 ;  /* 0x00000008ff007c19 */ /* 0x000fc80008011600 */
[----:B------:R-:W-:Y:S01]  /*0150*/  LOP3.LUT R0, R0, 0x1, RZ, 0xc0, !PT ;  /* 0x0000000100007812 */ /* 0x000fe200078ec0ff */
[----:B------:R-:W-:Y:S06]  /*0160*/  BRA.U !UP0, `(.L_x_0) ;  /* 0x0000000508687547 */ /* 0x000fec000b800000 */
[----:B------:R-:W-:-:S09]  /*0170*/  UISETP.NE.AND UP0, UPT, UR7, 0x3, UPT ;  /* 0x000000030700788c */ /* 0x000fd2000bf05270 */
[----:B------:R-:W-:Y:S05]  /*0180*/  BRA.U UP0, `(.L_x_1) ;  /* 0x00000005002c7547 */ /* 0x000fea000b800000 */
[----:B------:R-:W1:Y:S02]  /*0190*/  LDC.64 R2, c[0x0][0x380] ;  /* 0x0000e000ff027b82 */ /* 0x000e640000000a00 */
[----:B-1----:R-:W-:-:S05]  /*01a0*/  IMAD.WIDE R2, R7, 0x4, R2 ;  /* 0x0000000407027825 */ /* 0x002fca00078e0202 */
[----:B0-----:R-:W2:Y:S01]  /*01b0*/  LDG.E R22, desc[UR4][R2.64] ;  /* 0x0000000402167981 */ /* 0x001ea2000c1e1900 */
[----:B------:R-:W-:-:S05]  /*01c0*/  IMAD.WIDE R16, R5, 0x4, R2 ;  /* 0x0000000405107825 */ /* 0x000fca00078e0202 */
[----:B------:R-:W3:Y:S01]  /*01d0*/  LDG.E R23, desc[UR4][R16.64] ;  /* 0x0000000410177981 */ /* 0x000ee2000c1e1900 */
[----:B------:R-:W-:-:S05]  /*01e0*/  IMAD.WIDE R14, R5, 0x4, R16 ;  /* 0x00000004050e7825 */ /* 0x000fca00078e0210 */
[----:B------:R-:W4:Y:S01]  /*01f0*/  LDG.E R21, desc[UR4][R14.64] ;  /* 0x000000040e157981 */ /* 0x000f22000c1e1900 */
[----:B------:R-:W-:-:S05]  /*0200*/  IMAD.WIDE R12, R5, 0x4, R14 ;  /* 0x00000004050c7825 */ /* 0x000fca00078e020e */
[----:B------:R-:W5:Y:S01]  /*0210*/  LDG.E R19, desc[UR4][R12.64] ;  /* 0x000000040c137981 */ /* 0x000f62000c1e1900 */
[----:B------:R-:W-:-:S05]  /*0220*/  IMAD.WIDE R10, R5, 0x4, R12 ;  /* 0x00000004050a7825 */ /* 0x000fca00078e020c */
[----:B------:R-:W2:Y:S01]  /*0230*/  LDG.E R25, desc[UR4][R10.64] ;  /* 0x000000040a197981 */ /* 0x000ea2000c1e1900 */
[----:B------:R-:W-:-:S05]  /*0240*/  IMAD.WIDE R8, R5, 0x4, R10 ;  /* 0x0000000405087825 */ /* 0x000fca00078e020a */
[----:B------:R-:W3:Y:S01]  /*0250*/  LDG.E R24, desc[UR4][R8.64] ;  /* 0x0000000408187981 */ /* 0x000ee2000c1e1900 */
[----:B------:R-:W-:-:S05]  /*0260*/  IMAD.WIDE R6, R5, 0x4, R8 ;  /* 0x0000000405067825 */ /* 0x000fca00078e0208 */
[----:B------:R-:W4:Y:S01]  /*0270*/  LDG.E R18, desc[UR4][R6.64] ;  /* 0x0000000406127981 */ /* 0x000f22000c1e1900 */
[----:B------:R-:W-:-:S05]  /*0280*/  IMAD.WIDE R4, R5, 0x4, R6 ;  /* 0x0000000405047825 */ /* 0x000fca00078e0206 */
[----:B------:R-:W5:Y:S01]  /*0290*/  LDG.E R20, desc[UR4][R4.64] ;  /* 0x0000000404147981 */ /* 0x000f62000c1e1900 */
[----:B------:R-:W-:Y:S02]  /*02a0*/  ISETP.NE.AND P0, PT, R0, RZ, PT ;  /* 0x000000ff0000720c */ /* 0x000fe40003f05270 */
[CC--:B--2---:R-:W-:Y:S02]  /*02b0*/  VIMNMX R0, PT, PT, R22.reuse, R25.reuse, PT ;  /* 0x0000001916007248 */ /* 0x0c4fe40003fe0100 */
[----:B------:R-:W-:Y:S02]  /*02c0*/  VIMNMX R25, PT, PT, R22, R25, !PT ;  /* 0x0000001916197248 */ /* 0x000fe40007fe0100 */
[CC--:B---3--:R-:W-:Y:S02]  /*02d0*/  VIMNMX R22, PT, PT, R23.reuse, R24.reuse, PT ;  /* 0x0000001817167248 */ /* 0x0c8fe40003fe0100 */
[----:B------:R-:W-:Y:S02]  /*02e0*/  VIMNMX R27, PT, PT, R23, R24, !PT ;  /* 0x00000018171b7248 */ /* 0x000fe40007fe0100 */
[----:B----4-:R-:W-:-:S02]  /*02f0*/  VIMNMX R23, PT, PT, R21, R18, PT ;  /* 0x0000001215177248 */ /* 0x010fc40003fe0100 */
[----:B------:R-:W-:Y:S02]  /*0300*/  VIMNMX R26, PT, PT, R21, R18, !PT ;  /* 0x00000012151a7248 */ /* 0x000fe40007fe0100 */
[----:B------:R-:W-:Y:S02]  /*0310*/  SEL R21, R25, R0, !P0 ;  /* 0x0000000019157207 */ /* 0x000fe40004000000 */
[----:B------:R-:W-:Y:S02]  /*0320*/  SEL R28, R26, R23, !P0 ;  /* 0x000000171a1c7207 */ /* 0x000fe40004000000 */
[----:B------:R-:W-:Y:S02]  /*0330*/  SEL R24, R0, R25, !P0 ;  /* 0x0000001900187207 */ /* 0x000fe40004000000 */
[----:B------:R-:W-:Y:S02]  /*0340*/  SEL R0, R27, R22, !P0 ;  /* 0x000000161b007207 */ /* 0x000fe40004000000 */
[----:B------:R-:W-:-:S02]  /*0350*/  SEL R18, R22, R27, !P0 ;  /* 0x0000001b16127207 */ /* 0x000fc40004000000 */
[----:B------:R-:W-:Y:S02]  /*0360*/  SEL R23, R23, R26, !P0 ;  /* 0x0000001a17177207 */ /* 0x000fe40004000000 */
[CC--:B-----5:R-:W-:Y:S02]  /*0370*/  VIMNMX R22, PT, PT, R19.reuse, R20.reuse, PT ;  /* 0x0000001413167248 */ /* 0x0e0fe40003fe0100 */
[----:B------:R-:W-:Y:S02]  /*0380*/  VIMNMX R25, PT, PT, R19, R20, !PT ;  /* 0x0000001413197248 */ /* 0x000fe40007fe0100 */
[CC--:B------:R-:W-:Y:S02]  /*0390*/  VIMNMX R19, PT, PT, R21.reuse, R28.reuse, PT ;  /* 0x0000001c15137248 */ /* 0x0c0fe40003fe0100 */
[----:B------:R-:W-:Y:S02]  /*03a0*/  VIMNMX R28, PT, PT, R21, R28, !PT ;  /* 0x0000001c151c7248 */ /* 0x000fe40007fe0100 */
[----:B------:R-:W-:-:S02]  /*03b0*/  VIMNMX R21, PT, PT, R24, R23, PT ;  /* 0x0000001718157248 */ /* 0x000fc40003fe0100 */
[----:B------:R-:W-:Y:S02]  /*03c0*/  VIMNMX R24, PT, PT, R24, R23, !PT ;  /* 0x0000001718187248 */ /* 0x000fe40007fe0100 */
[----:B------:R-:W-:Y:S02]  /*03d0*/  SEL R23, R25, R22, !P0 ;  /* 0x0000001619177207 */ /* 0x000fe40004000000 */
[----:B------:R-:W-:Y:S02]  /*03e0*/  SEL R27, R22, R25, !P0 ;  /* 0x00000019161b7207 */ /* 0x000fe40004000000 */
[CC--:B------:R-:W-:Y:S02]  /*03f0*/  VIMNMX R22, PT, PT, R0.reuse, R23.reuse, PT ;  /* 0x0000001700167248 */ /* 0x0c0fe40003fe0100 */
[----:B------:R-:W-:Y:S02]  /*0400*/  VIMNMX R23, PT, PT, R0, R23, !PT ;  /* 0x0000001700177248 */ /* 0x000fe40007fe0100 */
[----:B------:R-:W-:-:S02]  /*0410*/  VIMNMX R25, PT, PT, R18, R27, PT ;  /* 0x0000001b12197248 */ /* 0x000fc40003fe0100 */
[----:B------:R-:W-:Y:S02]  /*0420*/  VIMNMX R26, PT, PT, R18, R27, !PT ;  /* 0x0000001b121a7248 */ /* 0x000fe40007fe0100 */
[----:B------:R-:W-:Y:S02]  /*0430*/  SEL R20, R28, R19, !P0 ;  /* 0x000000131c147207 */ /* 0x000fe40004000000 */
[----:B------:R-:W-:Y:S02]  /*0440*/  SEL R29, R23, R22, !P0 ;  /* 0x00000016171d7207 */ /* 0x000fe40004000000 */
[----:B------:R-:W-:Y:S02]  /*0450*/  SEL R0, R24, R21, !P0 ;  /* 0x0000001518007207 */ /* 0x000fe40004000000 */
[----:B------:R-:W-:Y:S02]  /*0460*/  SEL R18, R21, R24, !P0 ;  /* 0x0000001815127207 */ /* 0x000fe40004000000 */
[----:B------:R-:W-:-:S02]  /*0470*/  SEL R19, R19, R28, !P0 ;  /* 0x0000001c13137207 */ /* 0x000fc40004000000 */
[----:B------:R-:W-:Y:S02]  /*0480*/  SEL R24, R22, R23, !P0 ;  /* 0x0000001716187207 */ /* 0x000fe40004000000 */
[----:B------:R-:W-:Y:S02]  /*0490*/  SEL R27, R26, R25, !P0 ;  /* 0x000000191a1b7207 */ /* 0x000fe40004000000 */
[CC--:B------:R-:W-:Y:S02]  /*04a0*/  VIMNMX R21, PT, PT, R20.reuse, R29.reuse, PT ;  /* 0x0000001d14157248 */ /* 0x0c0fe40003fe0100 */
[----:B------:R-:W-:Y:S02]  /*04b0*/  VIMNMX R22, PT, PT, R20, R29, !PT ;  /* 0x0000001d14167248 */ /* 0x000fe40007fe0100 */
[----:B------:R-:W-:Y:S02]  /*04c0*/  SEL R25, R25, R26, !P0 ;  /* 0x0000001a19197207 */ /* 0x000fe40004000000 */
[----:B------:R-:W-:-:S02]  /*04d0*/  VIMNMX R20, PT, PT, R19, R24, PT ;  /* 0x0000001813147248 */ /* 0x000fc40003fe0100 */
[----:B------:R-:W-:Y:S02]  /*04e0*/  VIMNMX R23, PT, PT, R19, R24, !PT ;  /* 0x0000001813177248 */ /* 0x000fe40007fe0100 */
[CC--:B------:R-:W-:Y:S02]  /*04f0*/  VIMNMX R19, PT, PT, R0.reuse, R27.reuse, PT ;  /* 0x0000001b00137248 */ /* 0x0c0fe40003fe0100 */
[----:B------:R-:W-:Y:S02]  /*0500*/  VIMNMX R24, PT, PT, R0, R27, !PT ;  /* 0x0000001b00187248 */ /* 0x000fe40007fe0100 */
[----:B------:R-:W-:Y:S02]  /*0510*/  SEL R27, R22, R21, !P0 ;  /* 0x00000015161b7207 */ /* 0x000fe40004000000 */
[----:B------:R-:W-:Y:S02]  /*0520*/  VIMNMX R0, PT, PT, R18, R25, PT ;  /* 0x0000001912007248 */ /* 0x000fe40003fe0100 */
[----:B------:R-:W-:-:S02]  /*0530*/  SEL R29, R21, R22, !P0 ;  /* 0x00000016151d7207 */ /* 0x000fc40004000000 */
[----:B------:R-:W-:Y:S02]  /*0540*/  VIMNMX R25, PT, PT, R18, R25, !PT ;  /* 0x0000001912197248 */ /* 0x000fe40007fe0100 */
[----:B------:R-:W-:Y:S02]  /*0550*/  SEL R21, R23, R20, !P0 ;  /* 0x0000001417157207 */ /* 0x000fe40004000000 */
[----:B------:R-:W-:Y:S01]  /*0560*/  SEL R23, R20, R23, !P0 ;  /* 0x0000001714177207 */ /* 0x000fe20004000000 */
[----:B------:R-:W-:Y:S01]  /*0570*/  STG.E desc[UR4][R2.64], R27 ;  /* 0x0000001b02007986 */ /* 0x000fe2000c101904 */
[----:B------:R-:W-:Y:S02]  /*0580*/  SEL R18, R24, R19, !P0 ;  /* 0x0000001318127207 */ /* 0x000fe40004000000 */
[----:B------:R-:W-:Y:S01]  /*0590*/  SEL R19, R19, R24, !P0 ;  /* 0x0000001813137207 */ /* 0x000fe20004000000 */
[----:B------:R-:W-:Y:S01]  /*05a0*/  STG.E desc[UR4][R16.64], R29 ;  /* 0x0000001d10007986 */ /* 0x000fe2000c101904 */
[----:B------:R-:W-:-:S02]  /*05b0*/  SEL R20, R25, R0, !P0 ;  /* 0x0000000019147207 */ /* 0x000fc40004000000 */
[----:B------:R-:W-:Y:S01]  /*05c0*/  SEL R25, R0, R25, !P0 ;  /* 0x0000001900197207 */ /* 0x000fe20004000000 */
[----:B------:R-:W-:Y:S04]  /*05d0*/  STG.E desc[UR4][R14.64], R21 ;  /* 0x000000150e007986 */ /* 0x000fe8000c101904 */
[----:B------:R-:W-:Y:S04]  /*05e0*/  STG.E desc[UR4][R12.64], R23 ;  /* 0x000000170c007986 */ /* 0x000fe8000c101904 */
[----:B------:R-:W-:Y:S04]  /*05f0*/  STG.E desc[UR4][R10.64], R18 ;  /* 0x000000120a007986 */ /* 0x000fe8000c101904 */
[----:B------:R-:W-:Y:S04]  /*0600*/  STG.E desc[UR4][R8.64], R19 ;  /* 0x0000001308007986 */ /* 0x000fe8000c101904 */
[----:B------:R-:W-:Y:S04]  /*0610*/  STG.E desc[UR4][R6.64], R20 ;  /* 0x0000001406007986 */ /* 0x000fe8000c101904 */
[----:B------:R-:W-:Y:S01]  /*0620*/  STG.E desc[UR4][R4.64], R25 ;  /* 0x0000001904007986 */ /* 0x000fe2000c101904 */
[----:B------:R-:W-:Y:S05]  /*0630*/  EXIT ;  /* 0x000000000000794d */ /* 0x000fea0003800000 */
.L_x_1:
[----:B------:R-:W1:Y:S02]  /*0640*/  LDC.64 R2, c[0x0][0x380] ;  /* 0x0000e000ff027b82 */ /* 0x000e640000000a00 */
[----:B-1----:R-:W-:-:S05]  /*0650*/  IMAD.WIDE R2, R7, 0x4, R2 ;  /* 0x0000000407027825 */ /* 0x002fca00078e0202 */
[----:B0-----:R-:W2:Y:S01]  /*0660*/  LDG.E R6, desc[UR4][R2.64] ;  /* 0x0000000402067981 */ /* 0x001ea2000c1e1900 */
[----:B------:R-:W-:-:S05]  /*0670*/  IMAD.WIDE R4, R5, 0x4, R2 ;  /* 0x0000000405047825 */ /* 0x000fca00078e0202 */
[----:B------:R-:W2:Y:S01]  /*0680*/  LDG.E R7, desc[UR4][R4.64] ;  /* 0x0000000404077981 */ /* 0x000ea2000c1e1900 */
[----:B------:R-:W-:Y:S02]  /*0690*/  ISETP.NE.AND P0, PT, R0, RZ, PT ;  /* 0x000000ff0000720c */ /* 0x000fe40003f05270 */
[CC--:B--2---:R-:W-:Y:S02]  /*06a0*/  VIMNMX R0, PT, PT, R6.reuse, R7.reuse, PT ;  /* 0x0000000706007248 */ /* 0x0c4fe40003fe0100 */
[----:B------:R-:W-:-:S04]  /*06b0*/  VIMNMX R7, PT, PT, R6, R7, !PT ;  /* 0x0000000706077248 */ /* 0x000fc80007fe0100 */
[----:B------:R-:W-:Y:S02]  /*06c0*/  SEL R9, R7, R0, !P0 ;  /* 0x0000000007097207 */ /* 0x000fe40004000000 */
[----:B------:R-:W-:-:S03]  /*06d0*/  SEL R7, R0, R7, !P0 ;  /* 0x0000000700077207 */ /* 0x000fc60004000000 */
[----:B------:R-:W-:Y:S04]  /*06e0*/  STG.E desc[UR4][R2.64], R9 ;  /* 0x0000000902007986 */ /* 0x000fe8000c101904 */
[----:B------:R-:W-:Y:S01]  /*06f0*/  STG.E desc[UR4][R4.64], R7 ;  /* 0x0000000704007986 */ /* 0x000fe2000c101904 */
[----:B------:R-:W-:Y:S05]  /*0700*/  EXIT ;  /* 0x000000000000794d */ /* 0x000fea0003800000 */
.L_x_0:
[----:B------:R-:W1:Y:S02]  /*0710*/  LDC.64 R2, c[0x0][0x380] ;  /* 0x0000e000ff027b82 */ /* 0x000e640000000a00 */
[----:B-1----:R-:W-:-:S05]  /*0720*/  IMAD.WIDE R2, R7, 0x4, R2 ;  /* 0x0000000407027825 */ /* 0x002fca00078e0202 */
[----:B0-----:R-:W2:Y:S01]  /*0730*/  LDG.E R10, desc[UR4][R2.64] ;  /* 0x00000004020a7981 */ /* 0x001ea2000c1e1900 */
[----:B------:R-:W-:-:S05]  /*0740*/  IMAD.WIDE R8, R5, 0x4, R2 ;  /* 0x0000000405087825 */ /* 0x000fca00078e0202 */
[----:B------:R-:W3:Y:S01]  /*0750*/  LDG.E R15, desc[UR4][R8.64] ;  /* 0x00000004080f7981 */ /* 0x000ee2000c1e1900 */
[----:B------:R-:W-:-:S05]  /*0760*/  IMAD.WIDE R6, R5, 0x4, R8 ;  /* 0x0000000405067825 */ /* 0x000fca00078e0208 */
[----:B------:R-:W2:Y:S01]  /*0770*/  LDG.E R11, desc[UR4][R6.64] ;  /* 0x00000004060b7981 */ /* 0x000ea2000c1e1900 */
[----:B------:R-:W-:-:S05]  /*0780*/  IMAD.WIDE R4, R5, 0x4, R6 ;  /* 0x0000000405047825 */ /* 0x000fca00078e0206 */
[----:B------:R-:W3:Y:S01]  /*0790*/  LDG.E R12, desc[UR4][R4.64] ;  /* 0x00000004040c7981 */ /* 0x000ee2000c1e1900 */
[----:B------:R-:W-:Y:S02]  /*07a0*/  ISETP.NE.AND P0, PT, R0, RZ, PT ;  /* 0x000000ff0000720c */ /* 0x000fe40003f05270 */
[CC--:B--2---:R-:W-:Y:S02]  /*07b0*/  VIMNMX R0, PT, PT, R10.reuse, R11.reuse, PT ;  /* 0x0000000b0a007248 */ /* 0x0c4fe40003fe0100 */
[----:B------:R-:W-:Y:S02]  /*07c0*/  VIMNMX R11, PT, PT, R10, R11, !PT ;  /* 0x0000000b0a0b7248 */ /* 0x000fe40007fe0100 */
[CC--:B---3--:R-:W-:Y:S02]  /*07d0*/  VIMNMX R13, PT, PT, R12.reuse, R15.reuse, PT ;  /* 0x0000000f0c0d7248 */ /* 0x0c8fe40003fe0100 */
[----:B------:R-:W-:Y:S02]  /*07e0*/  VIMNMX R12, PT, PT, R12, R15, !PT ;  /* 0x0000000f0c0c7248 */ /* 0x000fe40007fe0100 */
[----:B------:R-:W-:-:S02]  /*07f0*/  SEL R10, R11, R0, !P0 ;  /* 0x000000000b0a7207 */ /* 0x000fc40004000000 */
[----:B------:R-:W-:Y:S02]  /*0800*/  SEL R15, R12, R13, !P0 ;  /* 0x0000000d0c0f7207 */ /* 0x000fe40004000000 */
        /* <DEDUP_REMOVED lines=9> */
[----:B------:R-:W-:Y:S01]  /*08a0*/  SEL R15, R12, R15, !P0 ;  /* 0x0000000f0c0f7207 */ /* 0x000fe20004000000 */
[----:B------:R-:W-:Y:S04]  /*08b0*/  STG.E desc[UR4][R2.64], R13 ;  /* 0x0000000d02007986 */ /* 0x000fe8000c101904 */
[----:B------:R-:W-:Y:S04]  /*08c0*/  STG.E desc[UR4][R8.64], R11 ;  /* 0x0000000b08007986 */ /* 0x000fe8000c101904 */
[----:B------:R-:W-:Y:S04]  /*08d0*/  STG.E desc[UR4][R6.64], R17 ;  /* 0x0000001106007986 */ /* 0x000fe8000c101904 */
[----:B------:R-:W-:Y:S01]  /*08e0*/  STG.E desc[UR4][R4.64], R15 ;  /* 0x0000000f04007986 */ /* 0x000fe2000c101904 */
[----:B------:R-:W-:Y:S05]  /*08f0*/  EXIT ;  /* 0x000000000000794d */ /* 0x000fea0003800000 */
.L_x_2:
[----:B------:R-:W-:-:S00]  /*0900*/  BRA `(.L_x_2) ;  /* 0xfffffffc00fc7947 */ /* 0x000fc0000383ffff */
[----:B------:R-:W-:-:S00]  /*0910*/  NOP ;  /* 0x0000000000007918 */ /* 0x000fc00000000000 */
        /* <DEDUP_REMOVED lines=14> */
.L_x_11:


//--------------------- .text._Z17bitonicSortSharedPiii --------------------------
	.section	.text._Z17bitonicSortSharedPiii,"ax",@progbits
	.align	128
        .global         _Z17bitonicSortSharedPiii
        .type           _Z17bitonicSortSharedPiii,@function
        .size           _Z17bitonicSortSharedPiii,(.L_x_12 - _Z17bitonicSortSharedPiii)
        .other          _Z17bitonicSortSharedPiii,@"STO_CUDA_ENTRY STV_DEFAULT"
_Z17bitonicSortSharedPiii:
.text._Z17bitonicSortSharedPiii:
[----:B------:R-:W-:Y:S08]  /*0000*/  LDC R1, c[0x0][0x37c] ;  /* 0x0000df00ff017b82 */ /* 0x000ff00000000800 */
[----:B------:R-:W0:Y:S01]  /*0010*/  S2UR UR4, SR_CTAID.X ;  /* 0x00000000000479c3 */ /* 0x000e220000002500 */
[----:B------:R-:W1:Y:S01]  /*0020*/  S2R R0, SR_TID.X ;  /* 0x0000000000007919 */ /* 0x000e620000002100 */
[----:B------:R-:W0:Y:S01]  /*0030*/  LDCU UR5, c[0x0][0x38c] ;  /* 0x00007180ff0577ac */ /* 0x000e220008000800 */
[----:B------:R-:W2:Y:S05]  /*0040*/  LDCU.64 UR8, c[0x0][0x358] ;  /* 0x00006b00ff0877ac */ /* 0x000eaa0008000a00 */
[----:B------:R-:W3:Y:S01]  /*0050*/  LDC.64 R2, c[0x0][0x380] ;  /* 0x0000e000ff027b82 */ /* 0x000ee20000000a00 */
[----:B0-----:R-:W-:-:S04]  /*0060*/  UIADD3 UR4, UPT, UPT, UR4, UR5, URZ ;  /* 0x0000000504047290 */ /* 0x001fc8000fffe0ff */
[----:B------:R-:W-:-:S06]  /*0070*/  USHF.L.U32 UR4, UR4, 0xa, URZ ;  /* 0x0000000a04047899 */ /* 0x000fcc00080006ff */
[----:B-1----:R-:W-:-:S05]  /*0080*/  LOP3.LUT R7, R0, UR4, RZ, 0xfc, !PT ;  /* 0x0000000400077c12 */ /* 0x002fca000f8efcff */
[----:B---3--:R-:W-:-:S05]  /*0090*/  IMAD.WIDE R2, R7, 0x4, R2 ;  /* 0x0000000407027825 */ /* 0x008fca00078e0202 */
[----:B--2---:R-:W2:Y:S01]  /*00a0*/  LDG.E R9, desc[UR8][R2.64] ;  /* 0x0000000802097981 */ /* 0x004ea2000c1e1900 */
[----:B------:R-:W0:Y:S01]  /*00b0*/  S2UR UR6, SR_CgaCtaId ;  /* 0x00000000000679c3 */ /* 0x000e220000008800 */
[----:B------:R-:W-:Y:S01]  /*00c0*/  UMOV UR4, 0x400 ;  /* 0x0000040000047882 */ /* 0x000fe20000000000 */
[C---:B------:R-:W-:Y:S01]  /*00d0*/  IMAD.SHL.U32 R4, R0.reuse, 0x4, RZ ;  /* 0x0000000400047824 */ /* 0x040fe200078e00ff */
[----:B------:R-:W-:Y:S01]  /*00e0*/  UIADD3 UR5, UPT, UPT, UR4, 0x1000, URZ ;  /* 0x0000100004057890 */ /* 0x000fe2000fffe0ff */
[C---:B------:R-:W-:Y:S02]  /*00f0*/  LOP3.LUT R5, R0.reuse, 0x200, RZ, 0x3c, !PT ;  /* 0x0000020000057812 */ /* 0x040fe400078e3cff */
[----:B------:R-:W-:Y:S02]  /*0100*/  LOP3.LUT R15, R0, 0x100, RZ, 0x3c, !PT ;  /* 0x00000100000f7812 */ /* 0x000fe400078e3cff */
[----:B------:R-:W-:Y:S02]  /*0110*/  LOP3.LUT R6, R4, 0x800, RZ, 0x3c, !PT ;  /* 0x0000080004067812 */ /* 0x000fe400078e3cff */
[----:B------:R-:W-:-:S02]  /*0120*/  ISETP.GT.U32.AND P0, PT, R5, R0, PT ;  /* 0x000000000500720c */ /* 0x000fc40003f04070 */
[----:B------:R-:W-:Y:S02]  /*0130*/  LOP3.LUT R12, R4, 0x400, RZ, 0x3c, !PT ;  /* 0x00000400040c7812 */ /* 0x000fe400078e3cff */
[----:B------:R-:W-:Y:S02]  /*0140*/  ISETP.GT.U32.AND P1, PT, R15, R0, PT ;  /* 0x000000000f00720c */ /* 0x000fe40003f24070 */
[----:B------:R-:W-:Y:S02]  /*0150*/  LOP3.LUT R17, R0, 0x80, RZ, 0x3c, !PT ;  /* 0x0000008000117812 */ /* 0x000fe400078e3cff */
[----:B------:R-:W-:Y:S02]  /*0160*/  LOP3.LUT R16, R4, 0x200, RZ, 0x3c, !PT ;  /* 0x0000020004107812 */ /* 0x000fe400078e3cff */
[----:B------:R-:W-:Y:S01]  /*0170*/  LOP3.LUT R19, R0, 0x20, RZ, 0x3c, !PT ;  /* 0x0000002000137812 */ /* 0x000fe200078e3cff */
[----:B0-----:R-:W-:Y:S02]  /*0180*/  ULEA UR4, UR6, UR4, 0x18 ;  /* 0x0000000406047291 */ /* 0x001fe4000f8ec0ff */
[----:B------:R-:W-:Y:S01]  /*0190*/  ULEA UR5, UR6, UR5, 0x18 ;  /* 0x0000000506057291 */ /* 0x000fe2000f8ec0ff */
[----:B------:R-:W0:Y:S03]  /*01a0*/  LDCU UR6, c[0x0][0x388] ;  /* 0x00007100ff0677ac */ /* 0x000e260008000800 */
[----:B------:R-:W-:-:S02]  /*01b0*/  VIADD R11, R6, UR4 ;  /* 0x00000004060b7c36 */ /* 0x000fc40008000000 */
[----:B------:R-:W-:Y:S02]  /*01c0*/  IMAD.U32 R8, RZ, RZ, UR5 ;  /* 0x00000005ff087e24 */ /* 0x000fe4000f8e00ff */
[----:B------:R-:W-:Y:S02]  /*01d0*/  VIADD R5, R4, UR4 ;  /* 0x0000000404057c36 */ /* 0x000fe40008000000 */
[----:B------:R-:W-:-:S03]  /*01e0*/  VIADD R6, R8, 0x4 ;  /* 0x0000000408067836 */ /* 0x000fc60000000000 */
[----:B------:R-:W-:Y:S02]  /*01f0*/  SEL R8, R5, UR5, P0 ;  /* 0x0000000505087c07 */ /* 0x000fe40008000000 */
[----:B------:R-:W-:Y:S02]  /*0200*/  SEL R11, R11, R6, P0 ;  /* 0x000000060b0b7207 */ /* 0x000fe40000000000 */
[----:B0-----:R-:W-:-:S04]  /*0210*/  SHF.R.U32.HI R7, RZ, UR6, R7 ;  /* 0x00000006ff077c19 */ /* 0x001fc80008011607 */
[----:B------:R-:W-:-:S04]  /*0220*/  LOP3.LUT R7, R7, 0x1, RZ, 0xc0, !PT ;  /* 0x0000000107077812 */ /* 0x000fc800078ec0ff */
[----:B------:R-:W-:Y:S01]  /*0230*/  ISETP.NE.U32.AND P0, PT, R7, 0x1, PT ;  /* 0x000000010700780c */ /* 0x000fe20003f05070 */
[----:B--2---:R-:W-:Y:S01]  /*0240*/  STS [R4+UR4], R9 ;  /* 0x0000000904007988 */ /* 0x004fe20008000804 */
[----:B------:R-:W-:Y:S06]  /*0250*/  BAR.SYNC.DEFER_BLOCKING 0x0 ;  /* 0x0000000000007b1d */ /* 0x000fec0000010000 */
[----:B------:R-:W-:Y:S04]  /*0260*/  LDS R10, [R8] ;  /* 0x00000000080a7984 */ /* 0x000fe80000000800 */
[----:B------:R-:W0:Y:S02]  /*0270*/  LDS R13, [R11] ;  /* 0x000000000b0d7984 */ /* 0x000e240000000800 */
[----:B0-----:R-:W-:-:S02]  /*0280*/  VIMNMX R7, PT, PT, R10, R13, PT ;  /* 0x0000000d0a077248 */ /* 0x001fc40003fe0100 */
[----:B------:R-:W-:Y:S01]  /*0290*/  VIMNMX R10, PT, PT, R10, R13, !PT ;  /* 0x0000000d0a0a7248 */ /* 0x000fe20007fe0100 */
[----:B------:R-:W-:-:S03]  /*02a0*/  VIADD R13, R12, UR4 ;  /* 0x000000040c0d7c36 */ /* 0x000fc60008000000 */
[----:B------:R-:W-:Y:S02]  /*02b0*/  SEL R9, R10, R7, !P0 ;  /* 0x000000070a097207 */ /* 0x000fe40004000000 */
[----:B------:R-:W-:Y:S02]  /*02c0*/  SEL R10, R7, R10, !P0 ;  /* 0x0000000a070a7207 */ /* 0x000fe40004000000 */
[----:B------:R-:W-:Y:S01]  /*02d0*/  SEL R7, R5, UR5, P1 ;  /* 0x0000000505077c07 */ /* 0x000fe20008800000 */
[----:B------:R0:W-:Y:S01]  /*02e0*/  STS [R8], R9 ;  /* 0x0000000908007388 */ /* 0x0001e20000000800 */
[----:B------:R-:W-:Y:S02]  /*02f0*/  SEL R13, R13, R6, P1 ;  /* 0x000000060d0d7207 */ /* 0x000fe40000800000 */
[----:B------:R-:W-:Y:S01]  /*0300*/  ISETP.GT.U32.AND P1, PT, R17, R0, PT ;  /* 0x000000001100720c */ /* 0x000fe20003f24070 */
[----:B------:R-:W-:Y:S01]  /*0310*/  STS [R11], R10 ;  /* 0x0000000a0b007388 */ /* 0x000fe20000000800 */
[----:B------:R-:W-:Y:S01]  /*0320*/  VIADD R17, R16, UR4 ;  /* 0x0000000410117c36 */ /* 0x000fe20008000000 */
[----:B------:R-:W-:Y:S01]  /*0330*/  LOP3.LUT R16, R4, 0x100, RZ, 0x3c, !PT ;  /* 0x0000010004107812 */ /* 0x000fe200078e3cff */
[----:B------:R-:W-:Y:S01]  /*0340*/  BAR.SYNC.DEFER_BLOCKING 0x0 ;  /* 0x0000000000007b1d */ /* 0x000fe20000010000 */
[----:B0-----:R-:W-:-:S02]  /*0350*/  SEL R9, R5, UR5, P1 ;  /* 0x0000000505097c07 */ /* 0x001fc40008800000 */
[----:B------:R-:W-:-:S03]  /*0360*/  SEL R17, R17, R6, P1 ;  /* 0x0000000611117207 */ /* 0x000fc60000800000 */
[----:B------:R-:W-:Y:S04]  /*0370*/  LDS R12, [R7] ;  /* 0x00000000070c7984 */ /* 0x000fe80000000800 */
[----:B------:R-:W0:Y:S02]  /*0380*/  LDS R15, [R13] ;  /* 0x000000000d0f7984 */ /* 0x000e240000000800 */
[CC--:B0-----:R-:W-:Y:S02]  /*0390*/  VIMNMX R14, PT, PT, R12.reuse, R15.reuse, PT ;  /* 0x0000000f0c0e7248 */ /* 0x0c1fe40003fe0100 */
[----:B------:R-:W-:-:S04]  /*03a0*/  VIMNMX R15, PT, PT, R12, R15, !PT ;  /* 0x0000000f0c0f7248 */ /* 0x000fc80007fe0100 */
[----:B------:R-:W-:Y:S02]  /*03b0*/  SEL R8, R15, R14, !P0 ;  /* 0x0000000e0f087207 */ /* 0x000fe40004000000 */
[----:B------:R-:W-:Y:S02]  /*03c0*/  SEL R14, R14, R15, !P0 ;  /* 0x0000000f0e0e7207 */ /* 0x000fe40004000000 */
[----:B------:R-:W-:Y:S01]  /*03d0*/  LOP3.LUT R15, R0, 0x40, RZ, 0x3c, !PT ;  /* 0x00000040000f7812 */ /* 0x000fe200078e3cff */
[----:B------:R0:W-:Y:S03]  /*03e0*/  STS [R7], R8 ;  /* 0x0000000807007388 */ /* 0x0001e60000000800 */
[----:B------:R-:W-:Y:S01]  /*03f0*/  ISETP.GT.U32.AND P1, PT, R15, R0, PT ;  /* 0x000000000f00720c */ /* 0x000fe20003f24070 */
[----:B------:R1:W-:Y:S01]  /*0400*/  STS [R13], R14 ;  /* 0x0000000e0d007388 */ /* 0x0003e20000000800 */
[----:B------:R-:W-:Y:S01]  /*0410*/  VIADD R15, R16, UR4 ;  /* 0x00000004100f7c36 */ /* 0x000fe20008000000 */
[----:B------:R-:W-:Y:S01]  /*0420*/  LOP3.LUT R16, R4, 0x40, RZ, 0x3c, !PT ;  /* 0x0000004004107812 */ /* 0x000fe200078e3cff */
[----:B------:R-:W-:Y:S01]  /*0430*/  BAR.SYNC.DEFER_BLOCKING 0x0 ;  /* 0x0000000000007b1d */ /* 0x000fe20000010000 */
[----:B0-----:R-:W-:-:S02]  /*0440*/  SEL R7, R5, UR5, P1 ;  /* 0x0000000505077c07 */ /* 0x001fc40008800000 */
[----:B------:R-:W-:Y:S02]  /*0450*/  SEL R15, R15, R6, P1 ;  /* 0x000000060f0f7207 */ /* 0x000fe40000800000 */
[----:B-1----:R-:W-:Y:S02]  /*0460*/  LOP3.LUT R14, R4, 0x80, RZ, 0x3c, !PT ;  /* 0x00000080040e7812 */ /* 0x002fe400078e3cff */
[----:B------:R-:W-:Y:S02]  /*0470*/  ISETP.GT.U32.AND P1, PT, R19, R0, PT ;  /* 0x000000001300720c */ /* 0x000fe40003f24070 */
[----:B------:R-:W-:Y:S01]  /*0480*/  LOP3.LUT R19, R0, 0x4, RZ, 0x3c, !PT ;  /* 0x0000000400137812 */ /* 0x000fe200078e3cff */
[----:B------:R-:W-:Y:S04]  /*0490*/  LDS R10, [R9] ;  /* 0x00000000090a7984 */ /* 0x000fe80000000800 */
[----:B------:R-:W0:Y:S02]  /*04a0*/  LDS R11, [R17] ;  /* 0x00000000110b7984 */ /* 0x000e240000000800 */
[----:B0-----:R-:W-:-:S02]  /*04b0*/  VIMNMX R12, PT, PT, R10, R11, PT ;  /* 0x0000000b0a0c7248 */ /* 0x001fc40003fe0100 */
[----:B------:R-:W-:-:S04]  /*04c0*/  VIMNMX R11, PT, PT, R10, R11, !PT ;  /* 0x0000000b0a0b7248 */ /* 0x000fc80007fe0100 */
[----:B------:R-:W-:Y:S02]  /*04d0*/  SEL R8, R11, R12, !P0 ;  /* 0x0000000c0b087207 */ /* 0x000fe40004000000 */
[----:B------:R-:W-:-:S03]  /*04e0*/  SEL R12, R12, R11, !P0 ;  /* 0x0000000b0c0c7207 */ /* 0x000fc60004000000 */
[----:B------:R0:W-:Y:S04]  /*04f0*/  STS [R9], R8 ;  /* 0x0000000809007388 */ /* 0x0001e80000000800 */
[----:B------:R1:W-:Y:S01]  /*0500*/  STS [R17], R12 ;  /* 0x0000000c11007388 */ /* 0x0003e20000000800 */
[----:B------:R-:W-:Y:S01]  /*0510*/  BAR.SYNC.DEFER_BLOCKING 0x0 ;  /* 0x0000000000007b1d */ /* 0x000fe20000010000 */
[----:B0-----:R-:W-:Y:S02]  /*0520*/  SEL R9, R5, UR5, P1 ;  /* 0x0000000505097c07 */ /* 0x001fe40008800000 */
[----:B-1----:R-:W-:-:S03]  /*0530*/  LOP3.LUT R17, R0, 0x10, RZ, 0x3c, !PT ;  /* 0x0000001000117812 */ /* 0x002fc600078e3cff */
[----:B------:R-:W-:Y:S04]  /*0540*/  LDS R10, [R7] ;  /* 0x00000000070a7984 */ /* 0x000fe80000000800 */
[----:B------:R-:W0:Y:S02]  /*0550*/  LDS R11, [R15] ;  /* 0x000000000f0b7984 */ /* 0x000e240000000800 */
[CC--:B0-----:R-:W-:Y:S02]  /*0560*/  VIMNMX R13, PT, PT, R10.reuse, R11.reuse, PT ;  /* 0x0000000b0a0d7248 */ /* 0x0c1fe40003fe0100 */
[----:B------:R-:W-:Y:S01]  /*0570*/  VIMNMX R10, PT, PT, R10, R11, !PT ;  /* 0x0000000b0a0a7248 */ /* 0x000fe20007fe0100 */
[----:B------:R-:W-:-:S03]  /*0580*/  VIADD R11, R14, UR4 ;  /* 0x000000040e0b7c36 */ /* 0x000fc60008000000 */
[----:B------:R-:W-:Y:S02]  /*0590*/  SEL R8, R10, R13, !P0 ;  /* 0x0000000d0a087207 */ /* 0x000fe40004000000 */
[----:B------:R-:W-:Y:S02]  /*05a0*/  SEL R10, R13, R10, !P0 ;  /* 0x0000000a0d0a7207 */ /* 0x000fe40004000000 */
[----:B------:R-:W-:Y:S01]  /*05b0*/  SEL R11, R11, R6, P1 ;  /* 0x000000060b0b7207 */ /* 0x000fe20000800000 */
[----:B------:R0:W-:Y:S01]  /*05c0*/  STS [R7], R8 ;  /* 0x0000000807007388 */ /* 0x0001e20000000800 */
[----:B------:R-:W-:Y:S01]  /*05d0*/  ISETP.GT.U32.AND P1, PT, R17, R0, PT ;  /* 0x000000001100720c */ /* 0x000fe20003f24070 */
[----:B------:R-:W-:Y:S01]  /*05e0*/  VIADD R17, R16, UR4 ;  /* 0x0000000410117c36 */ /* 0x000fe20008000000 */
[----:B------:R-:W-:Y:S01]  /*05f0*/  LOP3.LUT R16, R4, 0x20, RZ, 0x3c, !PT ;  /* 0x0000002004107812 */ /* 0x000fe200078e3cff */
[----:B------:R1:W-:Y:S03]  /*0600*/  STS [R15], R10 ;  /* 0x0000000a0f007388 */ /* 0x0003e60000000800 */
[----:B------:R-:W-:Y:S01]  /*0610*/  SEL R17, R17, R6, P1 ;  /* 0x0000000611117207 */ /* 0x000fe20000800000 */
[----:B------:R-:W-:Y:S01]  /*0620*/  BAR.SYNC.DEFER_BLOCKING 0x0 ;  /* 0x0000000000007b1d */ /* 0x000fe20000010000 */
[----:B0-----:R-:W-:-:S02]  /*0630*/  SEL R7, R5, UR5, P1 ;  /* 0x0000000505077c07 */ /* 0x001fc40008800000 */
[----:B-1----:R-:W-:-:S04]  /*0640*/  LOP3.LUT R15, R0, 0x8, RZ, 0x3c, !PT ;  /* 0x00000008000f7812 */ /* 0x002fc800078e3cff */
[----:B------:R-:W-:Y:S01]  /*0650*/  ISETP.GT.U32.AND P1, PT, R15, R0, PT ;  /* 0x000000000f00720c */ /* 0x000fe20003f24070 */
[----:B------:R-:W-:Y:S01]  /*0660*/  VIADD R15, R16, UR4 ;  /* 0x00000004100f7c36 */ /* 0x000fe20008000000 */
[----:B------:R-:W-:-:S04]  /*0670*/  LOP3.LUT R16, R4, 0x8, RZ, 0x3c, !PT ;  /* 0x0000000804107812 */ /* 0x000fc800078e3cff */
[----:B------:R-:W-:Y:S01]  /*0680*/  SEL R15, R15, R6, P1 ;  /* 0x000000060f0f7207 */ /* 0x000fe20000800000 */
[----:B------:R-:W-:Y:S04]  /*0690*/  LDS R12, [R9] ;  /* 0x00000000090c7984 */ /* 0x000fe80000000800 */
[----:B------:R-:W0:Y:S02]  /*06a0*/  LDS R13, [R11] ;  /* 0x000000000b0d7984 */ /* 0x000e240000000800 */
[CC--:B0-----:R-:W-:Y:S02]  /*06b0*/  VIMNMX R14, PT, PT, R12.reuse, R13.reuse, PT ;  /* 0x0000000d0c0e7248 */ /* 0x0c1fe40003fe0100 */
[----:B------:R-:W-:-:S04]  /*06c0*/  VIMNMX R13, PT, PT, R12, R13, !PT ;  /* 0x0000000d0c0d7248 */ /* 0x000fc80007fe0100 */
[----:B------:R-:W-:Y:S02]  /*06d0*/  SEL R8, R13, R14, !P0 ;  /* 0x0000000e0d087207 */ /* 0x000fe40004000000 */
[----:B------:R-:W-:-:S03]  /*06e0*/  SEL R14, R14, R13, !P0 ;  /* 0x0000000d0e0e7207 */ /* 0x000fc60004000000 */
[----:B------:R0:W-:Y:S04]  /*06f0*/  STS [R9], R8 ;  /* 0x0000000809007388 */ /* 0x0001e80000000800 */
[----:B------:R1:W-:Y:S01]  /*0700*/  STS [R11], R14 ;  /* 0x0000000e0b007388 */ /* 0x0003e20000000800 */
[----:B------:R-:W-:Y:S01]  /*0710*/  BAR.SYNC.DEFER_BLOCKING 0x0 ;  /* 0x0000000000007b1d */ /* 0x000fe20000010000 */
[----:B0-----:R-:W-:Y:S02]  /*0720*/  SEL R9, R5, UR5, P1 ;  /* 0x0000000505097c07 */ /* 0x001fe40008800000 */
[----:B------:R-:W-:Y:S02]  /*0730*/  ISETP.GT.U32.AND P1, PT, R19, R0, PT ;  /* 0x000000001300720c */ /* 0x000fe40003f24070 */
[----:B-1----:R-:W-:Y:S01]  /*0740*/  LOP3.LUT R14, R4, 0x10, RZ, 0x3c, !PT ;  /* 0x00000010040e7812 */ /* 0x002fe200078e3cff */
        /* <DEDUP_REMOVED lines=21> */
[----:B------:R-:W-:Y:S02]  /*08a0*/  VIADD R17, R16, UR4 ;  /* 0x0000000410117c36 */ /* 0x000fe40008000000 */
[----:B------:R1:W-:Y:S03]  /*08b0*/  STS [R15], R10 ;  /* 0x0000000a0f007388 */ /* 0x0003e60000000800 */
[----:B------:R-:W-:Y:S01]  /*08c0*/  SEL R17, R17, R6, P1 ;  /* 0x0000000611117207 */ /* 0x000fe20000800000 */
[----:B------:R-:W-:Y:S01]  /*08d0*/  BAR.SYNC.DEFER_BLOCKING 0x0 ;  /* 0x0000000000007b1d */ /* 0x000fe20000010000 */
[----:B0-----:R-:W-:-:S02]  /*08e0*/  SEL R9, R5, UR5, P1 ;  /* 0x0000000505097c07 */ /* 0x001fc40008800000 */
[----:B-1----:R-:W-:-:S04]  /*08f0*/  LOP3.LUT R15, R0, 0x1, RZ, 0x3c, !PT ;  /* 0x00000001000f7812 */ /* 0x002fc800078e3cff */
[----:B------:R-:W-:-:S04]  /*0900*/  ISETP.GT.U32.AND P1, PT, R15, R0, PT ;  /* 0x000000000f00720c */ /* 0x000fc80003f24070 */
[----:B------:R-:W-:Y:S01]  /*0910*/  SEL R5, R5, UR5, P1 ;  /* 0x0000000505057c07 */ /* 0x000fe20008800000 */
[----:B------:R-:W-:Y:S04]  /*0920*/  LDS R12, [R7] ;  /* 0x00000000070c7984 */ /* 0x000fe80000000800 */
[----:B------:R-:W0:Y:S02]  /*0930*/  LDS R13, [R11] ;  /* 0x000000000b0d7984 */ /* 0x000e240000000800 */
[CC--:B0-----:R-:W-:Y:S02]  /*0940*/  VIMNMX R14, PT, PT, R12.reuse, R13.reuse, PT ;  /* 0x0000000d0c0e7248 */ /* 0x0c1fe40003fe0100 */
[----:B------:R-:W-:Y:S02]  /*0950*/  VIMNMX R13, PT, PT, R12, R13, !PT ;  /* 0x0000000d0c0d7248 */ /* 0x000fe40007fe0100 */
[----:B------:R-:W-:-:S02]  /*0960*/  LOP3.LUT R12, R4, 0x4, RZ, 0x3c, !PT ;  /* 0x00000004040c7812 */ /* 0x000fc400078e3cff */
[----:B------:R-:W-:Y:S02]  /*0970*/  SEL R8, R13, R14, !P0 ;  /* 0x0000000e0d087207 */ /* 0x000fe40004000000 */
[----:B------:R-:W-:Y:S01]  /*0980*/  SEL R14, R14, R13, !P0 ;  /* 0x0000000d0e0e7207 */ /* 0x000fe20004000000 */
[----:B------:R-:W-:Y:S02]  /*0990*/  @P1 VIADD R6, R12, UR4 ;  /* 0x000000040c061c36 */ /* 0x000fe40008000000 */
[----:B------:R-:W-:Y:S04]  /*09a0*/  STS [R7], R8 ;  /* 0x0000000807007388 */ /* 0x000fe80000000800 */
[----:B------:R-:W-:Y:S01]  /*09b0*/  STS [R11], R14 ;  /* 0x0000000e0b007388 */ /* 0x000fe20000000800 */
[----:B------:R-:W-:Y:S06]  /*09c0*/  BAR.SYNC.DEFER_BLOCKING 0x0 ;  /* 0x0000000000007b1d */ /* 0x000fec0000010000 */
[----:B------:R-:W-:Y:S04]  /*09d0*/  LDS R10, [R9] ;  /* 0x00000000090a7984 */ /* 0x000fe80000000800 */
[----:B------:R-:W0:Y:S02]  /*09e0*/  LDS R13, [R17] ;  /* 0x00000000110d7984 */ /* 0x000e240000000800 */
[----:B0-----:R-:W-:-:S02]  /*09f0*/  VIMNMX R0, PT, PT, R10, R13, PT ;  /* 0x0000000d0a007248 */ /* 0x001fc40003fe0100 */
[----:B------:R-:W-:-:S04]  /*0a00*/  VIMNMX R13, PT, PT, R10, R13, !PT ;  /* 0x0000000d0a0d7248 */ /* 0x000fc80007fe0100 */
[----:B------:R-:W-:Y:S02]  /*0a10*/  SEL R10, R13, R0, !P0 ;  /* 0x000000000d0a7207 */ /* 0x000fe40004000000 */
[----:B------:R-:W-:-:S03]  /*0a20*/  SEL R0, R0, R13, !P0 ;  /* 0x0000000d00007207 */ /* 0x000fc60004000000 */
        /* <DEDUP_REMOVED lines=12> */
[----:B------:R-:W0:Y:S04]  /*0af0*/  LDS R7, [R4+UR4] ;  /* 0x0000000404077984 */ /* 0x000e280008000800 */
[----:B0-----:R-:W-:Y:S01]  /*0b00*/  STG.E desc[UR8][R2.64], R7 ;  /* 0x0000000702007986 */ /* 0x001fe2000c101908 */
[----:B------:R-:W-:Y:S05]  /*0b10*/  EXIT ;  /* 0x000000000000794d */ /* 0x000fea0003800000 */
.L_x_3:
        /* <DEDUP_REMOVED lines=14> */
.L_x_12:


//--------------------- .text._Z24bitonicSortInitialSharedPii --------------------------
	.section	.text._Z24bitonicSortInitialSharedPii,"ax",@progbits
	.align	128
        .global         _Z24bitonicSortInitialSharedPii
        .type           _Z24bitonicSortInitialSharedPii,@function
        .size           _Z24bitonicSortInitialSharedPii,(.L_x_13 - _Z24bitonicSortInitialSharedPii)
        .other          _Z24bitonicSortInitialSharedPii,@"STO_CUDA_ENTRY STV_DEFAULT"
_Z24bitonicSortInitialSharedPii:
.text._Z24bitonicSortInitialSharedPii:
        /* <DEDUP_REMOVED lines=11> */
[----:B------:R-:W-:Y:S01]  /*00b0*/  MOV R5, 0x400 ;  /* 0x0000040000057802 */ /* 0x000fe20000000f00 */
[----:B------:R-:W-:Y:S01]  /*00c0*/  UMOV UR5, 0x1 ;  /* 0x0000000100057882 */ /* 0x000fe20000000000 */
[----:B------:R-:W-:Y:S01]  /*00d0*/  PRMT R7, RZ, 0x7610, R7 ;  /* 0x00007610ff077816 */ /* 0x000fe20000000007 */
[----:B------:R-:W0:Y:S01]  /*00e0*/  S2R R6, SR_CgaCtaId ;  /* 0x0000000000067919 */ /* 0x000e220000008800 */
[----:B------:R-:W-:Y:S01]  /*00f0*/  PRMT R8, RZ, 0x7610, R8 ;  /* 0x00007610ff087816 */ /* 0x000fe20000000008 */
[----:B------:R-:W-:Y:S01]  /*0100*/  UMOV UR4, URZ ;  /* 0x000000ff00047c82 */ /* 0x000fe20008000000 */
[----:B0-----:R-:W-:-:S05]  /*0110*/  LEA R5, R6, R5, 0x18 ;  /* 0x0000000506057211 */ /* 0x001fca00078ec0ff */
[----:B------:R-:W-:-:S05]  /*0120*/  IMAD R6, R0, 0x4, R5 ;  /* 0x0000000400067824 */ /* 0x000fca00078e0205 */
[----:B--2---:R0:W-:Y:S01]  /*0130*/  STS [R6], R9 ;  /* 0x0000000906007388 */ /* 0x0041e20000000800 */
[----:B------:R-:W-:Y:S06]  /*0140*/  BAR.SYNC.DEFER_BLOCKING 0x0 ;  /* 0x0000000000007b1d */ /* 0x000fec0000010000 */
.L_x_9:
[----:B------:R-:W-:Y:S01]  /*0150*/  UISETP.GE.U32.AND UP0, UPT, UR4, 0x7, UPT ;  /* 0x000000070400788c */ /* 0x000fe2000bf06070 */
[----:B------:R-:W-:Y:S01]  /*0160*/  VIADD R8, R8, 0x1 ;  /* 0x0000000108087836 */ /* 0x000fe20000000000 */
[----:B------:R-:W-:Y:S01]  /*0170*/  UMOV UR9, 0x1 ;  /* 0x0000000100097882 */ /* 0x000fe20000000000 */
[----:B------:R-:W-:Y:S01]  /*0180*/  UMOV UR4, UR5 ;  /* 0x0000000500047c82 */ /* 0x000fe20008000000 */
[----:B------:R-:W-:-:S06]  /*0190*/  USHF.L.U32 UR6, UR9, UR5, URZ ;  /* 0x0000000509067299 */ /* 0x000fcc00080006ff */
[----:B------:R-:W-:Y:S01]  /*01a0*/  LOP3.LUT R18, R4, UR6, RZ, 0xc0, !PT ;  /* 0x0000000604127c12 */ /* 0x000fe2000f8ec0ff */
[----:B012---:R-:W-:Y:S06]  /*01b0*/  BRA.U !UP0, `(.L_x_4) ;  /* 0x0000000908347547 */ /* 0x007fec000b800000 */
[----:B------:R-:W1:Y:S01]  /*01c0*/  S2UR UR8, SR_CgaCtaId ;  /* 0x00000000000879c3 */ /* 0x000e620000008800 */
[----:B------:R-:W-:Y:S01]  /*01d0*/  UMOV UR7, 0x400 ;  /* 0x0000040000077882 */ /* 0x000fe20000000000 */
[----:B------:R-:W-:Y:S01]  /*01e0*/  ULOP3.LUT UR5, UR4, 0xfffffff8, URZ, 0xc0, !UPT ;  /* 0xfffffff804057892 */ /* 0x000fe2000f8ec0ff */
[----:B------:R-:W-:Y:S01]  /*01f0*/  ISETP.NE.AND P0, PT, R18, RZ, PT ;  /* 0x000000ff1200720c */ /* 0x000fe20003f05270 */
[----:B------:R-:W-:Y:S02]  /*0200*/  UIADD3 UR7, UPT, UPT, UR7, 0x1000, URZ ;  /* 0x0000100007077890 */ /* 0x000fe4000fffe0ff */
[----:B------:R-:W-:Y:S02]  /*0210*/  UIADD3 UR6, UPT, UPT, UR4, -0x4, URZ ;  /* 0xfffffffc04067890 */ /* 0x000fe4000fffe0ff */
[----:B------:R-:W-:Y:S02]  /*0220*/  UIADD3 UR5, UPT, UPT, -UR5, URZ, URZ ;  /* 0x000000ff05057290 */ /* 0x000fe4000fffe1ff */
[----:B-1----:R-:W-:-:S04]  /*0230*/  ULEA UR8, UR8, UR7, 0x18 ;  /* 0x0000000708087291 */ /* 0x002fc8000f8ec0ff */
[----:B------:R-:W-:-:S12]  /*0240*/  UIADD3 UR12, UPT, UPT, UR8, 0x4, URZ ;  /* 0x00000004080c7890 */ /* 0x000fd8000fffe0ff */
.L_x_5:
[----:B------:R-:W-:Y:S02]  /*0250*/  UIADD3 UR7, UPT, UPT, UR6, 0x3, URZ ;  /* 0x0000000306077890 */ /* 0x000fe4000fffe0ff */
[----:B------:R-:W-:Y:S02]  /*0260*/  UIADD3 UR5, UPT, UPT, UR5, 0x8, URZ ;  /* 0x0000000805057890 */ /* 0x000fe4000fffe0ff */
[----:B------:R-:W-:Y:S02]  /*0270*/  USHF.L.U32 UR7, UR9, UR7, URZ ;  /* 0x0000000709077299 */ /* 0x000fe400080006ff */
[----:B------:R-:W-:-:S04]  /*0280*/  UISETP.NE.AND UP0, UPT, UR5, URZ, UPT ;  /* 0x000000ff0500728c */ /* 0x000fc8000bf05270 */
[----:B0-----:R-:W-:Y:S01]  /*0290*/  LOP3.LUT R9, R0, UR7, RZ, 0x3c, !PT ;  /* 0x0000000700097c12 */ /* 0x001fe2000f8e3cff */
[----:B------:R-:W-:-:S03]  /*02a0*/  UIADD3 UR7, UPT, UPT, UR6, 0x2, URZ ;  /* 0x0000000206077890 */ /* 0x000fc6000fffe0ff */
[C---:B------:R-:W-:Y:S01]  /*02b0*/  ISETP.GT.U32.AND P1, PT, R9.reuse, R0, PT ;  /* 0x000000000900720c */ /* 0x040fe20003f24070 */
[----:B------:R-:W-:Y:S01]  /*02c0*/  IMAD R10, R9, 0x4, R5 ;  /* 0x00000004090a7824 */ /* 0x000fe200078e0205 */
[----:B------:R-:W-:Y:S02]  /*02d0*/  USHF.L.U32 UR7, UR9, UR7, URZ ;  /* 0x0000000709077299 */ /* 0x000fe400080006ff */
[----:B------:R-:W-:Y:S02]  /*02e0*/  SEL R9, R6, UR8, P1 ;  /* 0x0000000806097c07 */ /* 0x000fe40008800000 */
[----:B------:R-:W-:Y:S02]  /*02f0*/  SEL R10, R10, UR12, P1 ;  /* 0x0000000c0a0a7c07 */ /* 0x000fe40008800000 */
[----:B------:R-:W-:Y:S01]  /*0300*/  LOP3.LUT R14, R0, UR7, RZ, 0x3c, !PT ;  /* 0x00000007000e7c12 */ /* 0x000fe2000f8e3cff */
[----:B-1----:R-:W-:Y:S01]  /*0310*/  LDS R11, [R9] ;  /* 0x00000000090b7984 */ /* 0x002fe20000000800 */
[----:B------:R-:W-:-:S02]  /*0320*/  UIADD3 UR7, UPT, UPT, UR6, 0x1, URZ ;  /* 0x0000000106077890 */ /* 0x000fc4000fffe0ff */
[C---:B------:R-:W-:Y:S01]  /*0330*/  ISETP.GT.U32.AND P1, PT, R14.reuse, R0, PT ;  /* 0x000000000e00720c */ /* 0x040fe20003f24070 */
[----:B------:R-:W0:Y:S01]  /*0340*/  LDS R12, [R10] ;  /* 0x000000000a0c7984 */ /* 0x000e220000000800 */
[----:B------:R-:W-:Y:S01]  /*0350*/  IMAD R15, R14, 0x4, R5 ;  /* 0x000000040e0f7824 */ /* 0x000fe200078e0205 */
[----:B------:R-:W-:-:S04]  /*0360*/  USHF.L.U32 UR7, UR9, UR7, URZ ;  /* 0x0000000709077299 */ /* 0x000fc800080006ff */
[----:B------:R-:W-:Y:S02]  /*0370*/  SEL R15, R15, UR12, P1 ;  /* 0x0000000c0f0f7c07 */ /* 0x000fe40008800000 */
[----:B------:R-:W-:Y:S01]  /*0380*/  LOP3.LUT R19, R0, UR7, RZ, 0x3c, !PT ;  /* 0x0000000700137c12 */ /* 0x000fe2000f8e3cff */
[----:B------:R-:W-:Y:S01]  /*0390*/  USHF.L.U32 UR7, UR9, UR6, URZ ;  /* 0x0000000609077299 */ /* 0x000fe200080006ff */
[CC--:B0-----:R-:W-:Y:S02]  /*03a0*/  VIMNMX R13, PT, PT, R11.reuse, R12.reuse, PT ;  /* 0x0000000c0b0d7248 */ /* 0x0c1fe40003fe0100 */
[----:B------:R-:W-:Y:S02]  /*03b0*/  VIMNMX R12, PT, PT, R11, R12, !PT ;  /* 0x0000000c0b0c7248 */ /* 0x000fe40007fe0100 */
[----:B------:R-:W-:Y:S02]  /*03c0*/  SEL R11, R6, UR8, P1 ;  /* 0x00000008060b7c07 */ /* 0x000fe40008800000 */
[----:B------:R-:W-:-:S02]  /*03d0*/  SEL R14, R13, R12, !P0 ;  /* 0x0000000c0d0e7207 */ /* 0x000fc40004000000 */
[----:B------:R-:W-:Y:S02]  /*03e0*/  SEL R13, R12, R13, !P0 ;  /* 0x0000000d0c0d7207 */ /* 0x000fe40004000000 */
[C---:B------:R-:W-:Y:S01]  /*03f0*/  ISETP.GT.U32.AND P1, PT, R19.reuse, R0, PT ;  /* 0x000000001300720c */ /* 0x040fe20003f24070 */
[----:B------:R0:W-:Y:S01]  /*0400*/  STS [R9], R14 ;  /* 0x0000000e09007388 */ /* 0x0001e20000000800 */
[----:B------:R-:W-:-:S03]  /*0410*/  IMAD R19, R19, 0x4, R5 ;  /* 0x0000000413137824 */ /* 0x000fc600078e0205 */
[----:B------:R-:W-:Y:S02]  /*0420*/  STS [R10], R13 ;  /* 0x0000000d0a007388 */ /* 0x000fe40000000800 */
[----:B------:R-:W-:Y:S01]  /*0430*/  SEL R19, R19, UR12, P1 ;  /* 0x0000000c13137c07 */ /* 0x000fe20008800000 */
[----:B------:R-:W-:Y:S01]  /*0440*/  BAR.SYNC.DEFER_BLOCKING 0x0 ;  /* 0x0000000000007b1d */ /* 0x000fe20000010000 */
[----:B0-----:R-:W-:-:S05]  /*0450*/  SEL R9, R6, UR8, P1 ;  /* 0x0000000806097c07 */ /* 0x001fca0008800000 */
[----:B------:R-:W-:Y:S04]  /*0460*/  LDS R12, [R11] ;  /* 0x000000000b0c7984 */ /* 0x000fe80000000800 */
[----:B------:R-:W0:Y:S02]  /*0470*/  LDS R17, [R15] ;  /* 0x000000000f117984 */ /* 0x000e240000000800 */
[CC--:B0-----:R-:W-:Y:S02]  /*0480*/  VIMNMX R16, PT, PT, R12.reuse, R17.reuse, PT ;  /* 0x000000110c107248 */ /* 0x0c1fe40003fe0100 */
[----:B------:R-:W-:-:S04]  /*0490*/  VIMNMX R17, PT, PT, R12, R17, !PT ;  /* 0x000000110c117248 */ /* 0x000fc80007fe0100 */
[----:B------:R-:W-:Y:S02]  /*04a0*/  SEL R10, R16, R17, !P0 ;  /* 0x00000011100a7207 */ /* 0x000fe40004000000 */
[----:B------:R-:W-:Y:S02]  /*04b0*/  SEL R16, R17, R16, !P0 ;  /* 0x0000001011107207 */ /* 0x000fe40004000000 */
[----:B------:R-:W-:Y:S01]  /*04c0*/  LOP3.LUT R17, R0, UR7, RZ, 0x3c, !PT ;  /* 0x0000000700117c12 */ /* 0x000fe2000f8e3cff */
[----:B------:R0:W-:Y:S01]  /*04d0*/  STS [R11], R10 ;  /* 0x0000000a0b007388 */ /* 0x0001e20000000800 */
[----:B------:R-:W-:Y:S02]  /*04e0*/  UIADD3 UR7, UPT, UPT, UR6, -0x1, URZ ;  /* 0xffffffff06077890 */ /* 0x000fe4000fffe0ff */
[C---:B------:R-:W-:Y:S01]  /*04f0*/  ISETP.GT.U32.AND P1, PT, R17.reuse, R0, PT ;  /* 0x000000001100720c */ /* 0x040fe20003f24070 */
[----:B------:R1:W-:Y:S01]  /*0500*/  STS [R15], R16 ;  /* 0x000000100f007388 */ /* 0x0003e20000000800 */
[----:B------:R-:W-:Y:S01]  /*0510*/  IMAD R17, R17, 0x4, R5 ;  /* 0x0000000411117824 */ /* 0x000fe200078e0205 */
[----:B------:R-:W-:Y:S01]  /*0520*/  USHF.L.U32 UR7, UR9, UR7, URZ ;  /* 0x0000000709077299 */ /* 0x000fe200080006ff */
[----:B------:R-:W-:Y:S01]  /*0530*/  BAR.SYNC.DEFER_BLOCKING 0x0 ;  /* 0x0000000000007b1d */ /* 0x000fe20000010000 */
[----:B0-----:R-:W-:-:S02]  /*0540*/  SEL R11, R6, UR8, P1 ;  /* 0x00000008060b7c07 */ /* 0x001fc40008800000 */
[----:B------:R-:W-:Y:S02]  /*0550*/  SEL R17, R17, UR12, P1 ;  /* 0x0000000c11117c07 */ /* 0x000fe40008800000 */
[----:B-1----:R-:W-:Y:S01]  /*0560*/  LOP3.LUT R16, R0, UR7, RZ, 0x3c, !PT ;  /* 0x0000000700107c12 */ /* 0x002fe2000f8e3cff */
[----:B------:R-:W-:-:S03]  /*0570*/  UIADD3 UR7, UPT, UPT, UR6, -0x2, URZ ;  /* 0xfffffffe06077890 */ /* 0x000fc6000fffe0ff */
[C---:B------:R-:W-:Y:S01]  /*0580*/  ISETP.GT.U32.AND P1, PT, R16.reuse, R0, PT ;  /* 0x000000001000720c */ /* 0x040fe20003f24070 */
[----:B------:R-:W-:Y:S01]  /*0590*/  IMAD R16, R16, 0x4, R5 ;  /* 0x0000000410107824 */ /* 0x000fe200078e0205 */
[----:B------:R-:W-:-:S04]  /*05a0*/  USHF.L.U32 UR7, UR9, UR7, URZ ;  /* 0x0000000709077299 */ /* 0x000fc800080006ff */
[----:B------:R-:W-:Y:S01]  /*05b0*/  SEL R16, R16, UR12, P1 ;  /* 0x0000000c10107c07 */ /* 0x000fe20008800000 */
        /* <DEDUP_REMOVED lines=27> */
[----:B------:R-:W-:Y:S02]  /*0770*/  UIADD3 UR7, UPT, UPT, UR6, -0x4, URZ ;  /* 0xfffffffc06077890 */ /* 0x000fe4000fffe0ff */
[----:B------:R-:W-:Y:S01]  /*0780*/  UIADD3 UR6, UPT, UPT, UR6, -0x8, URZ ;  /* 0xfffffff806067890 */ /* 0x000fe2000fffe0ff */
        /* <DEDUP_REMOVED lines=14> */
[----:B-1----:R-:W-:-:S04]  /*0870*/  LOP3.LUT R16, R0, UR7, RZ, 0x3c, !PT ;  /* 0x0000000700107c12 */ /* 0x002fc8000f8e3cff */
[C---:B------:R-:W-:Y:S01]  /*0880*/  ISETP.GT.U32.AND P1, PT, R16.reuse, R0, PT ;  /* 0x000000001000720c */ /* 0x040fe20003f24070 */
[----:B------:R-:W-:-:S05]  /*0890*/  IMAD R16, R16, 0x4, R5 ;  /* 0x0000000410107824 */ /* 0x000fca00078e0205 */
        /* <DEDUP_REMOVED lines=8> */
[----:B------:R-:W-:Y:S01]  /*0920*/  STS [R19], R14 ;  /* 0x0000000e13007388 */ /* 0x000fe20000000800 */
[----:B------:R-:W-:Y:S01]  /*0930*/  BAR.SYNC.DEFER_BLOCKING 0x0 ;  /* 0x0000000000007b1d */ /* 0x000fe20000010000 */
[----:B0-----:R-:W-:-:S05]  /*0940*/  SEL R11, R6, UR8, P1 ;  /* 0x00000008060b7c07 */ /* 0x001fca0008800000 */
[----:B------:R-:W-:Y:S04]  /*0950*/  LDS R12, [R9] ;  /* 0x00000000090c7984 */ /* 0x000fe80000000800 */
[----:B------:R-:W0:Y:S02]  /*0960*/  LDS R13, [R17] ;  /* 0x00000000110d7984 */ /* 0x000e240000000800 */
[CC--:B0-----:R-:W-:Y:S02]  /*0970*/  VIMNMX R15, PT, PT, R12.reuse, R13.reuse, PT ;  /* 0x0000000d0c0f7248 */ /* 0x0c1fe40003fe0100 */
        /* <DEDUP_REMOVED lines=14> */
[----:B------:R-:W-:Y:S06]  /*0a60*/  BAR.SYNC.DEFER_BLOCKING 0x0 ;  /* 0x0000000000007b1d */ /* 0x000fec0000010000 */
[----:B------:R-:W-:Y:S05]  /*0a70*/  BRA.U UP0, `(.L_x_5) ;  /* 0xfffffff500f47547 */ /* 0x000fea000b83ffff */
[----:B------:R-:W-:-:S12]  /*0a80*/  UIADD3 UR5, UPT, UPT, UR6, 0x4, URZ ;  /* 0x0000000406057890 */ /* 0x000fd8000fffe0ff */
.L_x_4:
[----:B------:R-:W-:-:S09]  /*0a90*/  ULOP3.LUT UP0, URZ, UR4, 0x7, URZ, 0xc0, !UPT ;  /* 0x0000000704ff7892 */ /* 0x000fd2000f80c0ff */
[----:B------:R-:W-:Y:S05]  /*0aa0*/  BRA.U !UP0, `(.L_x_6) ;  /* 0x0000000908287547 */ /* 0x000fea000b800000 */
[----:B------:R-:W-:-:S04]  /*0ab0*/  LOP3.LUT R10, R8, 0x7, RZ, 0xc0, !PT ;  /* 0x00000007080a7812 */ /* 0x000fc800078ec0ff */
[C---:B------:R-:W-:Y:S01]  /*0ac0*/  LOP3.LUT P0, RZ, R10.reuse, 0x3, RZ, 0xc0, !PT ;  /* 0x000000030aff7812 */ /* 0x040fe2000780c0ff */
[----:B0-----:R-:W-:-:S05]  /*0ad0*/  VIADD R9, R10, 0xffffffff ;  /* 0xffffffff0a097836 */ /* 0x001fca0000000000 */
[----:B------:R-:W-:-:S13]  /*0ae0*/  ISETP.GE.U32.AND P1, PT, R9, 0x3, PT ;  /* 0x000000030900780c */ /* 0x000fda0003f26070 */
[----:B------:R-:W-:Y:S05]  /*0af0*/  @!P1 BRA `(.L_x_7) ;  /* 0x0000000400149947 */ /* 0x000fea0003800000 */
[----:B------:R-:W0:Y:S01]  /*0b00*/  S2R R12, SR_CgaCtaId ;  /* 0x00000000000c7919 */ /* 0x000e220000008800 */
[----:B------:R-:W-:Y:S01]  /*0b10*/  UIADD3 UR6, UPT, UPT, UR5, -0x1, URZ ;  /* 0xffffffff05067890 */ /* 0x000fe2000fffe0ff */
[----:B------:R-:W-:-:S03]  /*0b20*/  MOV R9, 0x400 ;  /* 0x0000040000097802 */ /* 0x000fc60000000f00 */
[----:B------:R-:W-:Y:S02]  /*0b30*/  USHF.L.U32 UR6, UR9, UR6, URZ ;  /* 0x0000000609067299 */ /* 0x000fe400080006ff */
[----:B------:R-:W-:-:S04]  /*0b40*/  VIADD R9, R9, 0x1000 ;  /* 0x0000100009097836 */ /* 0x000fc80000000000 */
[----:B------:R-:W-:Y:S01]  /*0b50*/  LOP3.LUT R10, R0, UR6, RZ, 0x3c, !PT ;  /* 0x00000006000a7c12 */ /* 0x000fe2000f8e3cff */
[----:B------:R-:W-:-:S03]  /*0b60*/  UIADD3 UR6, UPT, UPT, UR5, -0x2, URZ ;  /* 0xfffffffe05067890 */ /* 0x000fc6000fffe0ff */
[C---:B------:R-:W-:Y:S01]  /*0b70*/  ISETP.GT.U32.AND P1, PT, R10.reuse, R0, PT ;  /* 0x000000000a00720c */ /* 0x040fe20003f24070 */
[----:B------:R-:W-:Y:S01]  /*0b80*/  IMAD R13, R10, 0x4, R5 ;  /* 0x000000040a0d7824 */ /* 0x000fe200078e0205 */
[----:B------:R-:W-:-:S06]  /*0b90*/  USHF.L.U32 UR6, UR9, UR6, URZ ;  /* 0x0000000609067299 */ /* 0x000fcc00080006ff */
[----:B-1----:R-:W-:Y:S01]  /*0ba0*/  LOP3.LUT R16, R0, UR6, RZ, 0x3c, !PT ;  /* 0x0000000600107c12 */ /* 0x002fe2000f8e3cff */
[----:B------:R-:W-:Y:S02]  /*0bb0*/  UIADD3 UR6, UPT, UPT, UR5, -0x3, URZ ;  /* 0xfffffffd05067890 */ /* 0x000fe4000fffe0ff */
[----:B------:R-:W-:Y:S01]  /*0bc0*/  UIADD3 UR5, UPT, UPT, UR5, -0x4, URZ ;  /* 0xfffffffc05057890 */ /* 0x000fe2000fffe0ff */
[C---:B------:R-:W-:Y:S01]  /*0bd0*/  ISETP.GT.U32.AND P2, PT, R16.reuse, R0, PT ;  /* 0x000000001000720c */ /* 0x040fe20003f44070 */
[----:B------:R-:W-:Y:S01]  /*0be0*/  IMAD R17, R16, 0x4, R5 ;  /* 0x0000000410117824 */ /* 0x000fe200078e0205 */
[----:B------:R-:W-:Y:S01]  /*0bf0*/  USHF.L.U32 UR6, UR9, UR6, URZ ;  /* 0x0000000609067299 */ /* 0x000fe200080006ff */
[----:B0-----:R-:W-:-:S05]  /*0c00*/  LEA R9, R12, R9, 0x18 ;  /* 0x000000090c097211 */ /* 0x001fca00078ec0ff */
[----:B------:R-:W-:Y:S01]  /*0c10*/  LOP3.LUT R21, R0, UR6, RZ, 0x3c, !PT ;  /* 0x0000000600157c12 */ /* 0x000fe2000f8e3cff */
[----:B------:R-:W-:Y:S01]  /*0c20*/  USHF.L.U32 UR6, UR9, UR5, URZ ;  /* 0x0000000509067299 */ /* 0x000fe200080006ff */
[----:B------:R-:W-:Y:S01]  /*0c30*/  VIADD R10, R9, 0x4 ;  /* 0x00000004090a7836 */ /* 0x000fe20000000000 */
[----:B------:R-:W-:-:S04]  /*0c40*/  SEL R11, R6, R9, P1 ;  /* 0x00000009060b7207 */ /* 0x000fc80000800000 */
[-C--:B------:R-:W-:Y:S01]  /*0c50*/  SEL R13, R13, R10.reuse, P1 ;  /* 0x0000000a0d0d7207 */ /* 0x080fe20000800000 */
[----:B------:R-:W-:Y:S01]  /*0c60*/  LDS R12, [R11] ;  /* 0x000000000b0c7984 */ /* 0x000fe20000000800 */
[----:B------:R-:W-:Y:S02]  /*0c70*/  ISETP.NE.AND P1, PT, R18, RZ, PT ;  /* 0x000000ff1200720c */ /* 0x000fe40003f25270 */
[----:B------:R-:W-:Y:S01]  /*0c80*/  SEL R17, R17, R10, P2 ;  /* 0x0000000a11117207 */ /* 0x000fe20001000000 */
[----:B------:R-:W0:Y:S02]  /*0c90*/  LDS R15, [R13] ;  /* 0x000000000d0f7984 */ /* 0x000e240000000800 */
[CC--:B0-----:R-:W-:Y:S02]  /*0ca0*/  VIMNMX R14, PT, PT, R12.reuse, R15.reuse, PT ;  /* 0x0000000f0c0e7248 */ /* 0x0c1fe40003fe0100 */
[----:B------:R-:W-:-:S04]  /*0cb0*/  VIMNMX R15, PT, PT, R12, R15, !PT ;  /* 0x0000000f0c0f7248 */ /* 0x000fc80007fe0100 */
[----:B------:R-:W-:Y:S02]  /*0cc0*/  SEL R12, R14, R15, !P1 ;  /* 0x0000000f0e0c7207 */ /* 0x000fe40004800000 */
[----:B------:R-:W-:Y:S02]  /*0cd0*/  SEL R14, R15, R14, !P1 ;  /* 0x0000000e0f0e7207 */ /* 0x000fe40004800000 */
[CC--:B------:R-:W-:Y:S01]  /*0ce0*/  SEL R15, R6.reuse, R9.reuse, P2 ;  /* 0x00000009060f7207 */ /* 0x0c0fe20001000000 */
[----:B------:R0:W-:Y:S01]  /*0cf0*/  STS [R11], R12 ;  /* 0x0000000c0b007388 */ /* 0x0001e20000000800 */
[C---:B------:R-:W-:Y:S01]  /*0d00*/  ISETP.GT.U32.AND P2, PT, R21.reuse, R0, PT ;  /* 0x000000001500720c */ /* 0x040fe20003f44070 */
[----:B------:R-:W-:Y:S02]  /*0d10*/  IMAD R21, R21, 0x4, R5 ;  /* 0x0000000415157824 */ /* 0x000fe400078e0205 */
[----:B------:R-:W-:Y:S03]  /*0d20*/  STS [R13], R14 ;  /* 0x0000000e0d007388 */ /* 0x000fe60000000800 */
[----:B------:R-:W-:Y:S01]  /*0d30*/  SEL R21, R21, R10, P2 ;  /* 0x0000000a15157207 */ /* 0x000fe20001000000 */
[----:B------:R-:W-:Y:S01]  /*0d40*/  BAR.SYNC.DEFER_BLOCKING 0x0 ;  /* 0x0000000000007b1d */ /* 0x000fe20000010000 */
[----:B0-----:R-:W-:-:S05]  /*0d50*/  SEL R11, R6, R9, P2 ;  /* 0x00000009060b7207 */ /* 0x001fca0001000000 */
[----:B------:R-:W-:Y:S04]  /*0d60*/  LDS R16, [R15] ;  /* 0x000000000f107984 */ /* 0x000fe80000000800 */
[----:B------:R-:W0:Y:S02]  /*0d70*/  LDS R19, [R17] ;  /* 0x0000000011137984 */ /* 0x000e240000000800 */
[CC--:B0-----:R-:W-:Y:S02]  /*0d80*/  VIMNMX R20, PT, PT, R16.reuse, R19.reuse, PT ;  /* 0x0000001310147248 */ /* 0x0c1fe40003fe0100 */
[----:B------:R-:W-:-:S04]  /*0d90*/  VIMNMX R19, PT, PT, R16, R19, !PT ;  /* 0x0000001310137248 */ /* 0x000fc80007fe0100 */
[----:B------:R-:W-:Y:S02]  /*0da0*/  SEL R12, R20, R19, !P1 ;  /* 0x00000013140c7207 */ /* 0x000fe40004800000 */
[----:B------:R-:W-:Y:S02]  /*0db0*/  SEL R20, R19, R20, !P1 ;  /* 0x0000001413147207 */ /* 0x000fe40004800000 */
[----:B------:R-:W-:Y:S01]  /*0dc0*/  LOP3.LUT R19, R0, UR6, RZ, 0x3c, !PT ;  /* 0x0000000600137c12 */ /* 0x000fe2000f8e3cff */
[----:B------:R-:W-:Y:S03]  /*0dd0*/  STS [R15], R12 ;  /* 0x0000000c0f007388 */ /* 0x000fe60000000800 */
[C---:B------:R-:W-:Y:S01]  /*0de0*/  ISETP.GT.U32.AND P2, PT, R19.reuse, R0, PT ;  /* 0x000000001300720c */ /* 0x040fe20003f44070 */
[----:B------:R-:W-:Y:S03]  /*0df0*/  STS [R17], R20 ;  /* 0x0000001411007388 */ /* 0x000fe60000000800 */
[----:B------:R-:W-:Y:S01]  /*0e00*/  SEL R9, R6, R9, P2 ;  /* 0x0000000906097207 */ /* 0x000fe20001000000 */
[----:B------:R-:W-:Y:S08]  /*0e10*/  BAR.SYNC.DEFER_BLOCKING 0x0 ;  /* 0x0000000000007b1d */ /* 0x000ff00000010000 */
[----:B------:R-:W-:Y:S01]  /*0e20*/  @P2 IMAD R10, R19, 0x4, R5 ;  /* 0x00000004130a2824 */ /* 0x000fe200078e0205 */
        /* <DEDUP_REMOVED lines=18> */
.L_x_7:
[----:B------:R-:W-:Y:S05]  /*0f50*/  @!P0 BRA `(.L_x_6) ;  /* 0x0000000000fc8947 */ /* 0x000fea0003800000 */
[C---:B------:R-:W-:Y:S02]  /*0f60*/  LOP3.LUT P1, RZ, R7.reuse, 0x3, RZ, 0xc0, !PT ;  /* 0x0000000307ff7812 */ /* 0x040fe4000782c0ff */
[----:B0-----:R-:W-:-:S04]  /*0f70*/  LOP3.LUT R9, R7, 0x1, RZ, 0xc0, !PT ;  /* 0x0000000107097812 */ /* 0x001fc800078ec0ff */
[----:B------:R-:W-:-:S07]  /*0f80*/  ISETP.NE.U32.AND P0, PT, R9, 0x1, PT ;  /* 0x000000010900780c */ /* 0x000fce0003f05070 */
[----:B------:R-:W-:Y:S06]  /*0f90*/  @!P1 BRA `(.L_x_8) ;  /* 0x0000000000949947 */ /* 0x000fec0003800000 */
[----:B-1----:R-:W0:Y:S01]  /*0fa0*/  S2R R11, SR_CgaCtaId ;  /* 0x00000000000b7919 */ /* 0x002e220000008800 */
[----:B------:R-:W-:Y:S01]  /*0fb0*/  UIADD3 UR6, UPT, UPT, UR5, -0x1, URZ ;  /* 0xffffffff05067890 */ /* 0x000fe2000fffe0ff */
[----:B------:R-:W-:Y:S01]  /*0fc0*/  MOV R9, 0x400 ;  /* 0x0000040000097802 */ /* 0x000fe20000000f00 */
[----:B------:R-:W-:Y:S02]  /*0fd0*/  UIADD3 UR5, UPT, UPT, UR5, -0x2, URZ ;  /* 0xfffffffe05057890 */ /* 0x000fe4000fffe0ff */
[----:B------:R-:W-:Y:S02]  /*0fe0*/  USHF.L.U32 UR6, UR9, UR6, URZ ;  /* 0x0000000609067299 */ /* 0x000fe400080006ff */
[----:B------:R-:W-:-:S04]  /*0ff0*/  VIADD R10, R9, 0x1000 ;  /* 0x00001000090a7836 */ /* 0x000fc80000000000 */
[----:B------:R-:W-:Y:S01]  /*1000*/  LOP3.LUT R9, R0, UR6, RZ, 0x3c, !PT ;  /* 0x0000000600097c12 */ /* 0x000fe2000f8e3cff */
[----:B------:R-:W-:-:S03]  /*1010*/  USHF.L.U32 UR6, UR9, UR5, URZ ;  /* 0x0000000509067299 */ /* 0x000fc600080006ff */
[C---:B------:R-:W-:Y:S01]  /*1020*/  ISETP.GT.U32.AND P1, PT, R9.reuse, R0, PT ;  /* 0x000000000900720c */ /* 0x040fe20003f24070 */
[----:B------:R-:W-:Y:S02]  /*1030*/  IMAD R9, R9, 0x4, R5 ;  /* 0x0000000409097824 */ /* 0x000fe400078e0205 */
[----:B------:R-:W-:-:S04]  /*1040*/  LOP3.LUT R12, R0, UR6, RZ, 0x3c, !PT ;  /* 0x00000006000c7c12 */ /* 0x000fc8000f8e3cff */
[----:B------:R-:W-:Y:S02]  /*1050*/  ISETP.GT.U32.AND P2, PT, R12, R0, PT ;  /* 0x000000000c00720c */ /* 0x000fe40003f44070 */
[----:B0-----:R-:W-:-:S04]  /*1060*/  LEA R13, R11, R10, 0x18 ;  /* 0x0000000a0b0d7211 */ /* 0x001fc800078ec0ff */
[CC--:B------:R-:W-:Y:S01]  /*1070*/  SEL R14, R6.reuse, R13.reuse, P1 ;  /* 0x0000000d060e7207 */ /* 0x0c0fe20000800000 */
[----:B------:R-:W-:Y:S01]  /*1080*/  VIADD R15, R13, 0x4 ;  /* 0x000000040d0f7836 */ /* 0x000fe20000000000 */
[----:B------:R-:W-:-:S04]  /*1090*/  SEL R16, R6, R13, P2 ;  /* 0x0000000d06107207 */ /* 0x000fc80001000000 */
[----:B------:R-:W-:Y:S01]  /*10a0*/  SEL R17, R9, R15, P1 ;  /* 0x0000000f09117207 */ /* 0x000fe20000800000 */
[----:B------:R-:W-:Y:S01]  /*10b0*/  @P2 IMAD R15, R12, 0x4, R5 ;  /* 0x000000040c0f2824 */ /* 0x000fe200078e0205 */
[----:B------:R-:W-:Y:S01]  /*10c0*/  LDS R9, [R14] ;  /* 0x000000000e097984 */ /* 0x000fe20000000800 */
[----:B------:R-:W-:-:S03]  /*10d0*/  ISETP.NE.AND P1, PT, R18, RZ, PT ;  /* 0x000000ff1200720c */ /* 0x000fc60003f25270 */
        /* <DEDUP_REMOVED lines=17> */
.L_x_8:
[----:B------:R-:W-:Y:S05]  /*11f0*/  @!P0 BRA `(.L_x_6) ;  /* 0x0000000000548947 */ /* 0x000fea0003800000 */
[----:B01----:R-:W0:Y:S01]  /*1200*/  S2R R11, SR_CgaCtaId ;  /* 0x00000000000b7919 */ /* 0x003e220000008800 */
[----:B------:R-:W-:Y:S01]  /*1210*/  UIADD3 UR5, UPT, UPT, UR5, -0x1, URZ ;  /* 0xffffffff05057890 */ /* 0x000fe2000fffe0ff */
[----:B------:R-:W-:-:S03]  /*1220*/  MOV R10, 0x400 ;  /* 0x00000400000a7802 */ /* 0x000fc60000000f00 */
[----:B------:R-:W-:Y:S02]  /*1230*/  USHF.L.U32 UR5, UR9, UR5, URZ ;  /* 0x0000000509057299 */ /* 0x000fe400080006ff */
[----:B------:R-:W-:-:S04]  /*1240*/  VIADD R10, R10, 0x1000 ;  /* 0x000010000a0a7836 */ /* 0x000fc80000000000 */
[----:B------:R-:W-:-:S04]  /*1250*/  LOP3.LUT R9, R0, UR5, RZ, 0x3c, !PT ;  /* 0x0000000500097c12 */ /* 0x000fc8000f8e3cff */
[----:B------:R-:W-:Y:S02]  /*1260*/  ISETP.GT.U32.AND P0, PT, R9, R0, PT ;  /* 0x000000000900720c */ /* 0x000fe40003f04070 */
[----:B0-----:R-:W-:Y:S01]  /*1270*/  LEA R11, R11, R10, 0x18 ;  /* 0x0000000a0b0b7211 */ /* 0x001fe200078ec0ff */
[----:B------:R-:W-:-:S03]  /*1280*/  IMAD R10, R9, 0x4, R5 ;  /* 0x00000004090a7824 */ /* 0x000fc600078e0205 */
[----:B------:R-:W-:-:S07]  /*1290*/  SEL R9, R6, R11, P0 ;  /* 0x0000000b06097207 */ /* 0x000fce0000000000 */
[----:B------:R-:W-:Y:S01]  /*12a0*/  @!P0 VIADD R10, R11, 0x4 ;  /* 0x000000040b0a8836 */ /* 0x000fe20000000000 */
[----:B------:R-:W-:Y:S01]  /*12b0*/  ISETP.NE.AND P0, PT, R18, RZ, PT ;  /* 0x000000ff1200720c */ /* 0x000fe20003f05270 */
        /* <DEDUP_REMOVED lines=8> */
[----:B------:R-:W-:Y:S06]  /*1340*/  BAR.SYNC.DEFER_BLOCKING 0x0 ;  /* 0x0000000000007b1d */ /* 0x000fec0000010000 */
.L_x_6:
[----:B------:R-:W-:Y:S01]  /*1350*/  UIADD3 UR5, UPT, UPT, UR4, 0x1, URZ ;  /* 0x0000000104057890 */ /* 0x000fe2000fffe0ff */
[----:B------:R-:W-:-:S03]  /*1360*/  VIADD R7, R7, 0x1 ;  /* 0x0000000107077836 */ /* 0x000fc60000000000 */
[----:B------:R-:W-:-:S09]  /*1370*/  UISETP.NE.AND UP0, UPT, UR5, 0xb, UPT ;  /* 0x0000000b0500788c */ /* 0x000fd2000bf05270 */
[----:B------:R-:W-:Y:S05]  /*1380*/  BRA.U UP0, `(.L_x_9) ;  /* 0xffffffed00707547 */ /* 0x000fea000b83ffff */
[----:B------:R-:W3:Y:S04]  /*1390*/  LDS R5, [R6] ;  /* 0x0000000006057984 */ /* 0x000ee80000000800 */
[----:B---3--:R-:W-:Y:S01]  /*13a0*/  STG.E desc[UR10][R2.64], R5 ;  /* 0x0000000502007986 */ /* 0x008fe2000c10190a */
[----:B------:R-:W-:Y:S05]  /*13b0*/  EXIT ;  /* 0x000000000000794d */ /* 0x000fea0003800000 */
.L_x_10:
        /* <DEDUP_REMOVED lines=12> */
.L_x_13:


//--------------------- .nv.shared.reserved.0     --------------------------
	.section	.nv.shared.reserved.0,"aw",@nobits
	.weak		__nv_reservedSMEM_offset_0_alias
	.size		__nv_reservedSMEM_offset_0_alias, 0, 64
	.other		__nv_reservedSMEM_offset_0_alias,@"STO_CUDA_RESERVED_SHARED STV_DEFAULT"
__nv_reservedSMEM_offset_0_alias:
	.zero		0
	.zero		64


//--------------------- .nv.shared._Z17bitonicSortSharedPiii --------------------------
	.section	.nv.shared._Z17bitonicSortSharedPiii,"aw",@nobits
	.sectionflags	@""
	.align	4
.nv.shared._Z17bitonicSortSharedPiii:
	.zero		5128


//--------------------- .nv.shared._Z24bitonicSortInitialSharedPii --------------------------
	.section	.nv.shared._Z24bitonicSortInitialSharedPii,"aw",@nobits
	.sectionflags	@""
	.align	4
.nv.shared._Z24bitonicSortInitialSharedPii:
	.zero		5128


//--------------------- .nv.constant0._Z17bitonicSortGlobalPiiiii --------------------------
	.section	.nv.constant0._Z17bitonicSortGlobalPiiiii,"a",@progbits
	.sectionflags	@""
	.align	4
.nv.constant0._Z17bitonicSortGlobalPiiiii:
	.zero		920


//--------------------- .nv.constant0._Z17bitonicSortSharedPiii --------------------------
	.section	.nv.constant0._Z17bitonicSortSharedPiii,"a",@progbits
	.sectionflags	@""
	.align	4
.nv.constant0._Z17bitonicSortSharedPiii:
	.zero		912


//--------------------- .nv.constant0._Z24bitonicSortInitialSharedPii --------------------------
	.section	.nv.constant0._Z24bitonicSortInitialSharedPii,"a",@progbits
	.sectionflags	@""
	.align	4
.nv.constant0._Z24bitonicSortInitialSharedPii:
	.zero		908


//--------------------- SYMBOLS --------------------------

	.type		.nv.reservedSmem.offset0,@object
	.size		.nv.reservedSmem.offset0,0x4
	.type		.nv.reservedSmem.cap,@object
	.size		.nv.reservedSmem.cap,0x4
